//
// Generated by NVIDIA NVVM Compiler
//
// Compiler Build ID: CL-36424714
// Cuda compilation tools, release 13.0, V13.0.88
// Based on NVVM 20.0.0
//

.version 9.0
.target sm_100
.address_size 64

	// .globl	_Z14cudarandomwalkP7Polymer
.global .align 4 .b8 precalc_xorwow_matrix[102400];
.global .align 4 .b8 precalc_xorwow_offset_matrix[102400];
.global .align 4 .b8 mrg32k3aM1[2304];
.global .align 4 .b8 mrg32k3aM2[2304];
.global .align 4 .b8 mrg32k3aM1SubSeq[2016];
.global .align 4 .b8 mrg32k3aM2SubSeq[2016];
.global .align 4 .b8 mrg32k3aM1Seq[2304];
.global .align 4 .b8 mrg32k3aM2Seq[2304];
.const .align 8 .b8 __cr_lgamma_table[72];
.global .align 1 .b8 _ZN34_INTERNAL_4d484be3_4_k_cu_ede27bda4cuda3std3__45__cpo5beginE[1];
.global .align 1 .b8 _ZN34_INTERNAL_4d484be3_4_k_cu_ede27bda4cuda3std3__45__cpo3endE[1];
.global .align 1 .b8 _ZN34_INTERNAL_4d484be3_4_k_cu_ede27bda4cuda3std3__45__cpo6cbeginE[1];
.global .align 1 .b8 _ZN34_INTERNAL_4d484be3_4_k_cu_ede27bda4cuda3std3__45__cpo4cendE[1];
.global .align 1 .b8 _ZN34_INTERNAL_4d484be3_4_k_cu_ede27bda4cuda3std3__45__cpo6rbeginE[1];
.global .align 1 .b8 _ZN34_INTERNAL_4d484be3_4_k_cu_ede27bda4cuda3std3__45__cpo4rendE[1];
.global .align 1 .b8 _ZN34_INTERNAL_4d484be3_4_k_cu_ede27bda4cuda3std3__45__cpo7crbeginE[1];
.global .align 1 .b8 _ZN34_INTERNAL_4d484be3_4_k_cu_ede27bda4cuda3std3__45__cpo5crendE[1];
.global .align 1 .b8 _ZN34_INTERNAL_4d484be3_4_k_cu_ede27bda4cuda3std3__436_GLOBAL__N__4d484be3_4_k_cu_ede27bda6ignoreE[1];
.global .align 1 .b8 _ZN34_INTERNAL_4d484be3_4_k_cu_ede27bda4cuda3std3__419piecewise_constructE[1];
.global .align 1 .b8 _ZN34_INTERNAL_4d484be3_4_k_cu_ede27bda4cuda3std3__48in_placeE[1];
.global .align 1 .b8 _ZN34_INTERNAL_4d484be3_4_k_cu_ede27bda4cuda3std3__420unreachable_sentinelE[1];
.global .align 1 .b8 _ZN34_INTERNAL_4d484be3_4_k_cu_ede27bda4cuda3std3__47nulloptE[1];
.global .align 1 .b8 _ZN34_INTERNAL_4d484be3_4_k_cu_ede27bda4cuda3std3__48unexpectE[1];
.global .align 1 .b8 _ZN34_INTERNAL_4d484be3_4_k_cu_ede27bda4cuda3std6ranges3__45__cpo4swapE[1];
.global .align 1 .b8 _ZN34_INTERNAL_4d484be3_4_k_cu_ede27bda4cuda3std6ranges3__45__cpo9iter_moveE[1];
.global .align 1 .b8 _ZN34_INTERNAL_4d484be3_4_k_cu_ede27bda4cuda3std6ranges3__45__cpo5beginE[1];
.global .align 1 .b8 _ZN34_INTERNAL_4d484be3_4_k_cu_ede27bda4cuda3std6ranges3__45__cpo3endE[1];
.global .align 1 .b8 _ZN34_INTERNAL_4d484be3_4_k_cu_ede27bda4cuda3std6ranges3__45__cpo6cbeginE[1];
.global .align 1 .b8 _ZN34_INTERNAL_4d484be3_4_k_cu_ede27bda4cuda3std6ranges3__45__cpo4cendE[1];
.global .align 1 .b8 _ZN34_INTERNAL_4d484be3_4_k_cu_ede27bda4cuda3std6ranges3__45__cpo7advanceE[1];
.global .align 1 .b8 _ZN34_INTERNAL_4d484be3_4_k_cu_ede27bda4cuda3std6ranges3__45__cpo9iter_swapE[1];
.global .align 1 .b8 _ZN34_INTERNAL_4d484be3_4_k_cu_ede27bda4cuda3std6ranges3__45__cpo4nextE[1];
.global .align 1 .b8 _ZN34_INTERNAL_4d484be3_4_k_cu_ede27bda4cuda3std6ranges3__45__cpo4prevE[1];
.global .align 1 .b8 _ZN34_INTERNAL_4d484be3_4_k_cu_ede27bda4cuda3std6ranges3__45__cpo4dataE[1];
.global .align 1 .b8 _ZN34_INTERNAL_4d484be3_4_k_cu_ede27bda4cuda3std6ranges3__45__cpo5cdataE[1];
.global .align 1 .b8 _ZN34_INTERNAL_4d484be3_4_k_cu_ede27bda4cuda3std6ranges3__45__cpo4sizeE[1];
.global .align 1 .b8 _ZN34_INTERNAL_4d484be3_4_k_cu_ede27bda4cuda3std6ranges3__45__cpo5ssizeE[1];
.global .align 1 .b8 _ZN34_INTERNAL_4d484be3_4_k_cu_ede27bda4cuda3std6ranges3__45__cpo8distanceE[1];
.global .align 1 .b8 _ZN34_INTERNAL_4d484be3_4_k_cu_ede27bda6thrust24THRUST_300001_SM_1000_NS8cuda_cub3parE[1];
.global .align 1 .b8 _ZN34_INTERNAL_4d484be3_4_k_cu_ede27bda6thrust24THRUST_300001_SM_1000_NS8cuda_cub10par_nosyncE[1];
.global .align 1 .b8 _ZN34_INTERNAL_4d484be3_4_k_cu_ede27bda6thrust24THRUST_300001_SM_1000_NS6system6detail10sequential3seqE[1];
.global .align 1 .b8 _ZN34_INTERNAL_4d484be3_4_k_cu_ede27bda6thrust24THRUST_300001_SM_1000_NS12placeholders2_1E[1];
.global .align 1 .b8 _ZN34_INTERNAL_4d484be3_4_k_cu_ede27bda6thrust24THRUST_300001_SM_1000_NS12placeholders2_2E[1];
.global .align 1 .b8 _ZN34_INTERNAL_4d484be3_4_k_cu_ede27bda6thrust24THRUST_300001_SM_1000_NS12placeholders2_3E[1];
.global .align 1 .b8 _ZN34_INTERNAL_4d484be3_4_k_cu_ede27bda6thrust24THRUST_300001_SM_1000_NS12placeholders2_4E[1];
.global .align 1 .b8 _ZN34_INTERNAL_4d484be3_4_k_cu_ede27bda6thrust24THRUST_300001_SM_1000_NS12placeholders2_5E[1];
.global .align 1 .b8 _ZN34_INTERNAL_4d484be3_4_k_cu_ede27bda6thrust24THRUST_300001_SM_1000_NS12placeholders2_6E[1];
.global .align 1 .b8 _ZN34_INTERNAL_4d484be3_4_k_cu_ede27bda6thrust24THRUST_300001_SM_1000_NS12placeholders2_7E[1];
.global .align 1 .b8 _ZN34_INTERNAL_4d484be3_4_k_cu_ede27bda6thrust24THRUST_300001_SM_1000_NS12placeholders2_8E[1];
.global .align 1 .b8 _ZN34_INTERNAL_4d484be3_4_k_cu_ede27bda6thrust24THRUST_300001_SM_1000_NS12placeholders2_9E[1];
.global .align 1 .b8 _ZN34_INTERNAL_4d484be3_4_k_cu_ede27bda6thrust24THRUST_300001_SM_1000_NS12placeholders3_10E[1];
.global .align 1 .b8 _ZN34_INTERNAL_4d484be3_4_k_cu_ede27bda6thrust24THRUST_300001_SM_1000_NS3seqE[1];

.visible .entry _Z14cudarandomwalkP7Polymer(
	.param .u64 .ptr .align 1 _Z14cudarandomwalkP7Polymer_param_0
)
{
	.reg .pred 	%p<32>;
	.reg .b32 	%r<105>;
	.reg .b64 	%rd<72>;

	ld.param.u64 	%rd8, [_Z14cudarandomwalkP7Polymer_param_0];
	mov.u32 	%r9, %ntid.x;
	mov.u32 	%r10, %ctaid.x;
	mov.u32 	%r11, %tid.x;
	mad.lo.s32 	%r1, %r9, %r10, %r11;
	setp.gt.s32 	%p1, %r1, 255;
	@%p1 bra 	$L__BB0_53;
	cvta.to.global.u64 	%rd9, %rd8;
	mul.wide.s32 	%rd10, %r1, 528;
	add.s64 	%rd11, %rd9, %rd10;
	add.s64 	%rd1, %rd11, 424;
	ld.global.u32 	%r12, [%rd11+424];
	setp.lt.s32 	%p2, %r12, 1;
	@%p2 bra 	$L__BB0_53;
	add.s64 	%rd2, %rd1, -172;
	add.s64 	%rd3, %rd1, -424;
	add.s64 	%rd4, %rd1, -340;
	add.s64 	%rd5, %rd1, -256;
	mov.b32 	%r104, 0;
$L__BB0_3:
	mov.b32 	%r14, 0;
	st.global.v2.u32 	[%rd1+16], {%r14, %r14};
	st.global.u32 	[%rd1+24], %r14;
	st.global.u32 	[%rd1+56], %r14;
	mul.wide.u32 	%rd12, %r104, 4;
	add.s64 	%rd13, %rd2, %rd12;
	ld.global.u32 	%r3, [%rd13];
	st.global.u32 	[%rd1+4], %r3;
	ld.global.u32 	%r15, [%rd13+84];
	st.global.u32 	[%rd1+28], %r15;
	add.s32 	%r6, %r3, 1;
	add.s32 	%r5, %r3, -1;
	st.global.v2.u32 	[%rd1+8], {%r6, %r5};
	setp.gt.u32 	%p3, %r5, 18;
	@%p3 bra 	$L__BB0_10;
	mul.wide.u32 	%rd14, %r5, 4;
	add.s64 	%rd6, %rd3, %rd14;
	ld.global.u32 	%r16, [%rd6];
	mul.wide.u32 	%rd15, %r6, 4;
	add.s64 	%rd7, %rd3, %rd15;
	ld.global.u32 	%r17, [%rd7];
	setp.ne.s32 	%p4, %r16, %r17;
	@%p4 bra 	$L__BB0_6;
	mov.b32 	%r18, 1;
	st.global.u32 	[%rd1+16], %r18;
$L__BB0_6:
	ld.global.u32 	%r19, [%rd6+84];
	ld.global.u32 	%r20, [%rd7+84];
	setp.ne.s32 	%p5, %r19, %r20;
	@%p5 bra 	$L__BB0_8;
	mov.b32 	%r21, 1;
	st.global.u32 	[%rd1+20], %r21;
$L__BB0_8:
	ld.global.u32 	%r22, [%rd6+168];
	ld.global.u32 	%r23, [%rd7+168];
	setp.ne.s32 	%p6, %r22, %r23;
	@%p6 bra 	$L__BB0_10;
	mov.b32 	%r24, 1;
	st.global.u32 	[%rd1+24], %r24;
$L__BB0_10:
	setp.ne.s32 	%p7, %r3, 0;
	@%p7 bra 	$L__BB0_23;
	mul.wide.u32 	%rd16, %r6, 4;
	add.s64 	%rd17, %rd3, %rd16;
	ld.global.u32 	%r26, [%rd17];
	st.global.u32 	[%rd1+-424], %r26;
	mul.wide.s32 	%rd18, %r6, 4;
	add.s64 	%rd19, %rd4, %rd18;
	ld.global.u32 	%r27, [%rd19];
	st.global.u32 	[%rd1+-340], %r27;
	add.s64 	%rd20, %rd5, %rd18;
	ld.global.u32 	%r28, [%rd20];
	st.global.u32 	[%rd1+-256], %r28;
	ld.global.u32 	%r25, [%rd1+28];
	setp.gt.s32 	%p8, %r25, 1;
	@%p8 bra 	$L__BB0_15;
	setp.eq.s32 	%p12, %r25, 0;
	@%p12 bra 	$L__BB0_19;
	setp.eq.s32 	%p13, %r25, 1;
	@%p13 bra 	$L__BB0_14;
	bra.uni 	$L__BB0_22;
$L__BB0_14:
	ld.global.u32 	%r38, [%rd1+4];
	mul.wide.s32 	%rd27, %r38, 4;
	add.s64 	%rd28, %rd3, %rd27;
	ld.global.u32 	%r39, [%rd28];
	add.s32 	%r40, %r39, 1;
	st.global.u32 	[%rd28], %r40;
	bra.uni 	$L__BB0_23;
$L__BB0_15:
	setp.eq.s32 	%p9, %r25, 2;
	@%p9 bra 	$L__BB0_20;
	setp.eq.s32 	%p10, %r25, 3;
	@%p10 bra 	$L__BB0_21;
	setp.eq.s32 	%p11, %r25, 4;
	@%p11 bra 	$L__BB0_18;
	bra.uni 	$L__BB0_22;
$L__BB0_18:
	ld.global.u32 	%r29, [%rd1+4];
	mul.wide.s32 	%rd21, %r29, 4;
	add.s64 	%rd22, %rd5, %rd21;
	ld.global.u32 	%r30, [%rd22];
	add.s32 	%r31, %r30, -1;
	st.global.u32 	[%rd22], %r31;
	bra.uni 	$L__BB0_23;
$L__BB0_19:
	ld.global.u32 	%r41, [%rd1+4];
	mul.wide.s32 	%rd29, %r41, 4;
	add.s64 	%rd30, %rd3, %rd29;
	ld.global.u32 	%r42, [%rd30];
	add.s32 	%r43, %r42, -1;
	st.global.u32 	[%rd30], %r43;
	bra.uni 	$L__BB0_23;
$L__BB0_20:
	ld.global.u32 	%r35, [%rd1+4];
	mul.wide.s32 	%rd25, %r35, 4;
	add.s64 	%rd26, %rd4, %rd25;
	ld.global.u32 	%r36, [%rd26];
	add.s32 	%r37, %r36, -1;
	st.global.u32 	[%rd26], %r37;
	bra.uni 	$L__BB0_23;
$L__BB0_21:
	ld.global.u32 	%r32, [%rd1+4];
	mul.wide.s32 	%rd23, %r32, 4;
	add.s64 	%rd24, %rd4, %rd23;
	ld.global.u32 	%r33, [%rd24];
	add.s32 	%r34, %r33, 1;
	st.global.u32 	[%rd24], %r34;
	bra.uni 	$L__BB0_23;
$L__BB0_22:
	ld.global.u32 	%r44, [%rd1+4];
	mul.wide.s32 	%rd31, %r44, 4;
	add.s64 	%rd32, %rd5, %rd31;
	ld.global.u32 	%r45, [%rd32];
	add.s32 	%r46, %r45, 1;
	st.global.u32 	[%rd32], %r46;
$L__BB0_23:
	ld.global.u32 	%r47, [%rd1+4];
	setp.ne.s32 	%p14, %r47, 20;
	@%p14 bra 	$L__BB0_36;
	ld.global.u32 	%r49, [%rd1+12];
	mul.wide.s32 	%rd33, %r49, 4;
	add.s64 	%rd34, %rd3, %rd33;
	ld.global.u32 	%r50, [%rd34];
	st.global.u32 	[%rd1+-344], %r50;
	ld.global.u32 	%r51, [%rd34+84];
	st.global.u32 	[%rd1+-260], %r51;
	add.s64 	%rd35, %rd5, %rd33;
	ld.global.u32 	%r52, [%rd35];
	st.global.u32 	[%rd1+-176], %r52;
	ld.global.u32 	%r48, [%rd1+28];
	setp.gt.s32 	%p15, %r48, 1;
	@%p15 bra 	$L__BB0_28;
	setp.eq.s32 	%p19, %r48, 0;
	@%p19 bra 	$L__BB0_32;
	setp.eq.s32 	%p20, %r48, 1;
	@%p20 bra 	$L__BB0_27;
	bra.uni 	$L__BB0_35;
$L__BB0_27:
	ld.global.u32 	%r62, [%rd1+4];
	mul.wide.s32 	%rd42, %r62, 4;
	add.s64 	%rd43, %rd3, %rd42;
	ld.global.u32 	%r63, [%rd43];
	add.s32 	%r64, %r63, 1;
	st.global.u32 	[%rd43], %r64;
	bra.uni 	$L__BB0_36;
$L__BB0_28:
	setp.eq.s32 	%p16, %r48, 2;
	@%p16 bra 	$L__BB0_33;
	setp.eq.s32 	%p17, %r48, 3;
	@%p17 bra 	$L__BB0_34;
	setp.eq.s32 	%p18, %r48, 4;
	@%p18 bra 	$L__BB0_31;
	bra.uni 	$L__BB0_35;
$L__BB0_31:
	ld.global.u32 	%r53, [%rd1+4];
	mul.wide.s32 	%rd36, %r53, 4;
	add.s64 	%rd37, %rd5, %rd36;
	ld.global.u32 	%r54, [%rd37];
	add.s32 	%r55, %r54, -1;
	st.global.u32 	[%rd37], %r55;
	bra.uni 	$L__BB0_36;
$L__BB0_32:
	ld.global.u32 	%r65, [%rd1+4];
	mul.wide.s32 	%rd44, %r65, 4;
	add.s64 	%rd45, %rd3, %rd44;
	ld.global.u32 	%r66, [%rd45];
	add.s32 	%r67, %r66, -1;
	st.global.u32 	[%rd45], %r67;
	bra.uni 	$L__BB0_36;
$L__BB0_33:
	ld.global.u32 	%r59, [%rd1+4];
	mul.wide.s32 	%rd40, %r59, 4;
	add.s64 	%rd41, %rd4, %rd40;
	ld.global.u32 	%r60, [%rd41];
	add.s32 	%r61, %r60, -1;
	st.global.u32 	[%rd41], %r61;
	bra.uni 	$L__BB0_36;
$L__BB0_34:
	ld.global.u32 	%r56, [%rd1+4];
	mul.wide.s32 	%rd38, %r56, 4;
	add.s64 	%rd39, %rd4, %rd38;
	ld.global.u32 	%r57, [%rd39];
	add.s32 	%r58, %r57, 1;
	st.global.u32 	[%rd39], %r58;
	bra.uni 	$L__BB0_36;
$L__BB0_35:
	ld.global.u32 	%r68, [%rd1+4];
	mul.wide.s32 	%rd46, %r68, 4;
	add.s64 	%rd47, %rd5, %rd46;
	ld.global.u32 	%r69, [%rd47];
	add.s32 	%r70, %r69, 1;
	st.global.u32 	[%rd47], %r70;
$L__BB0_36:
	ld.global.u32 	%r7, [%rd1+4];
	add.s32 	%r71, %r7, -1;
	setp.gt.u32 	%p21, %r71, 18;
	@%p21 bra 	$L__BB0_52;
	ld.global.u32 	%r72, [%rd1+16];
	setp.ne.s32 	%p22, %r72, 1;
	@%p22 bra 	$L__BB0_52;
	ld.global.u32 	%r73, [%rd1+20];
	setp.ne.s32 	%p23, %r73, 1;
	@%p23 bra 	$L__BB0_52;
	ld.global.u32 	%r74, [%rd1+24];
	setp.ne.s32 	%p24, %r74, 1;
	@%p24 bra 	$L__BB0_52;
	ld.global.u32 	%r76, [%rd1+8];
	mul.wide.s32 	%rd48, %r76, 4;
	add.s64 	%rd49, %rd3, %rd48;
	ld.global.u32 	%r77, [%rd49];
	mul.wide.u32 	%rd50, %r7, 4;
	add.s64 	%rd51, %rd3, %rd50;
	st.global.u32 	[%rd51], %r77;
	ld.global.u32 	%r78, [%rd1+8];
	mul.wide.s32 	%rd52, %r78, 4;
	add.s64 	%rd53, %rd4, %rd52;
	ld.global.u32 	%r79, [%rd53];
	ld.global.u32 	%r80, [%rd1+4];
	mul.wide.s32 	%rd54, %r80, 4;
	add.s64 	%rd55, %rd4, %rd54;
	st.global.u32 	[%rd55], %r79;
	ld.global.u32 	%r81, [%rd1+8];
	mul.wide.s32 	%rd56, %r81, 4;
	add.s64 	%rd57, %rd5, %rd56;
	ld.global.u32 	%r82, [%rd57];
	ld.global.u32 	%r83, [%rd1+4];
	mul.wide.s32 	%rd58, %r83, 4;
	add.s64 	%rd59, %rd5, %rd58;
	st.global.u32 	[%rd59], %r82;
	ld.global.u32 	%r75, [%rd1+28];
	setp.gt.s32 	%p25, %r75, 1;
	@%p25 bra 	$L__BB0_44;
	setp.eq.s32 	%p29, %r75, 0;
	@%p29 bra 	$L__BB0_48;
	setp.eq.s32 	%p30, %r75, 1;
	@%p30 bra 	$L__BB0_43;
	bra.uni 	$L__BB0_51;
$L__BB0_43:
	ld.global.u32 	%r93, [%rd1+4];
	mul.wide.s32 	%rd66, %r93, 4;
	add.s64 	%rd67, %rd3, %rd66;
	ld.global.u32 	%r94, [%rd67];
	add.s32 	%r95, %r94, 1;
	st.global.u32 	[%rd67], %r95;
	bra.uni 	$L__BB0_52;
$L__BB0_44:
	setp.eq.s32 	%p26, %r75, 2;
	@%p26 bra 	$L__BB0_49;
	setp.eq.s32 	%p27, %r75, 3;
	@%p27 bra 	$L__BB0_50;
	setp.eq.s32 	%p28, %r75, 4;
	@%p28 bra 	$L__BB0_47;
	bra.uni 	$L__BB0_51;
$L__BB0_47:
	ld.global.u32 	%r84, [%rd1+4];
	mul.wide.s32 	%rd60, %r84, 4;
	add.s64 	%rd61, %rd5, %rd60;
	ld.global.u32 	%r85, [%rd61];
	add.s32 	%r86, %r85, -1;
	st.global.u32 	[%rd61], %r86;
	bra.uni 	$L__BB0_52;
$L__BB0_48:
	ld.global.u32 	%r96, [%rd1+4];
	mul.wide.s32 	%rd68, %r96, 4;
	add.s64 	%rd69, %rd3, %rd68;
	ld.global.u32 	%r97, [%rd69];
	add.s32 	%r98, %r97, -1;
	st.global.u32 	[%rd69], %r98;
	bra.uni 	$L__BB0_52;
$L__BB0_49:
	ld.global.u32 	%r90, [%rd1+4];
	mul.wide.s32 	%rd64, %r90, 4;
	add.s64 	%rd65, %rd4, %rd64;
	ld.global.u32 	%r91, [%rd65];
	add.s32 	%r92, %r91, -1;
	st.global.u32 	[%rd65], %r92;
	bra.uni 	$L__BB0_52;
$L__BB0_50:
	ld.global.u32 	%r87, [%rd1+4];
	mul.wide.s32 	%rd62, %r87, 4;
	add.s64 	%rd63, %rd4, %rd62;
	ld.global.u32 	%r88, [%rd63];
	add.s32 	%r89, %r88, 1;
	st.global.u32 	[%rd63], %r89;
	bra.uni 	$L__BB0_52;
$L__BB0_51:
	ld.global.u32 	%r99, [%rd1+4];
	mul.wide.s32 	%rd70, %r99, 4;
	add.s64 	%rd71, %rd5, %rd70;
	ld.global.u32 	%r100, [%rd71];
	add.s32 	%r101, %r100, 1;
	st.global.u32 	[%rd71], %r101;
$L__BB0_52:
	add.s32 	%r104, %r104, 1;
	ld.global.u32 	%r102, [%rd1];
	mul.lo.s32 	%r103, %r102, 21;
	setp.lt.s32 	%p31, %r104, %r103;
	@%p31 bra 	$L__BB0_3;
$L__BB0_53:
	ret;

}
	// .globl	_Z15cudarandomwalk2P7Polymer
.visible .entry _Z15cudarandomwalk2P7Polymer(
	.param .u64 .ptr .align 1 _Z15cudarandomwalk2P7Polymer_param_0
)
{
	.reg .pred 	%p<32>;
	.reg .b32 	%r<105>;
	.reg .b64 	%rd<65>;

	ld.param.u64 	%rd4, [_Z15cudarandomwalk2P7Polymer_param_0];
	mov.u32 	%r9, %ntid.x;
	mov.u32 	%r10, %ctaid.x;
	mov.u32 	%r11, %tid.x;
	mad.lo.s32 	%r1, %r9, %r10, %r11;
	setp.gt.s32 	%p1, %r1, 255;
	@%p1 bra 	$L__BB1_53;
	cvta.to.global.u64 	%rd5, %rd4;
	mul.wide.s32 	%rd6, %r1, 528;
	add.s64 	%rd1, %rd5, %rd6;
	ld.global.u32 	%r12, [%rd1+424];
	setp.lt.s32 	%p2, %r12, 1;
	@%p2 bra 	$L__BB1_53;
	mov.b32 	%r104, 0;
$L__BB1_3:
	mov.b32 	%r14, 0;
	st.global.v2.u32 	[%rd1+440], {%r14, %r14};
	st.global.u32 	[%rd1+448], %r14;
	st.global.u32 	[%rd1+480], %r14;
	mul.wide.u32 	%rd7, %r104, 4;
	add.s64 	%rd8, %rd1, %rd7;
	ld.global.u32 	%r3, [%rd8+252];
	st.global.u32 	[%rd1+428], %r3;
	ld.global.u32 	%r15, [%rd8+336];
	st.global.u32 	[%rd1+452], %r15;
	add.s32 	%r6, %r3, 1;
	add.s32 	%r5, %r3, -1;
	st.global.v2.u32 	[%rd1+432], {%r6, %r5};
	setp.gt.u32 	%p3, %r5, 18;
	@%p3 bra 	$L__BB1_10;
	mul.wide.u32 	%rd9, %r5, 4;
	add.s64 	%rd2, %rd1, %rd9;
	ld.global.u32 	%r16, [%rd2];
	mul.wide.u32 	%rd10, %r6, 4;
	add.s64 	%rd3, %rd1, %rd10;
	ld.global.u32 	%r17, [%rd3];
	setp.ne.s32 	%p4, %r16, %r17;
	@%p4 bra 	$L__BB1_6;
	mov.b32 	%r18, 1;
	st.global.u32 	[%rd1+440], %r18;
$L__BB1_6:
	ld.global.u32 	%r19, [%rd2+84];
	ld.global.u32 	%r20, [%rd3+84];
	setp.ne.s32 	%p5, %r19, %r20;
	@%p5 bra 	$L__BB1_8;
	mov.b32 	%r21, 1;
	st.global.u32 	[%rd1+444], %r21;
$L__BB1_8:
	ld.global.u32 	%r22, [%rd2+168];
	ld.global.u32 	%r23, [%rd3+168];
	setp.ne.s32 	%p6, %r22, %r23;
	@%p6 bra 	$L__BB1_10;
	mov.b32 	%r24, 1;
	st.global.u32 	[%rd1+448], %r24;
$L__BB1_10:
	setp.ne.s32 	%p7, %r3, 0;
	@%p7 bra 	$L__BB1_23;
	mul.wide.u32 	%rd11, %r6, 4;
	add.s64 	%rd12, %rd1, %rd11;
	ld.global.u32 	%r26, [%rd12];
	st.global.u32 	[%rd1], %r26;
	mul.wide.s32 	%rd13, %r6, 4;
	add.s64 	%rd14, %rd1, %rd13;
	ld.global.u32 	%r27, [%rd14+84];
	st.global.u32 	[%rd1+84], %r27;
	ld.global.u32 	%r28, [%rd14+168];
	st.global.u32 	[%rd1+168], %r28;
	ld.global.u32 	%r25, [%rd1+452];
	setp.gt.s32 	%p8, %r25, 1;
	@%p8 bra 	$L__BB1_15;
	setp.eq.s32 	%p12, %r25, 0;
	@%p12 bra 	$L__BB1_19;
	setp.eq.s32 	%p13, %r25, 1;
	@%p13 bra 	$L__BB1_14;
	bra.uni 	$L__BB1_22;
$L__BB1_14:
	ld.global.u32 	%r38, [%rd1+428];
	mul.wide.s32 	%rd21, %r38, 4;
	add.s64 	%rd22, %rd1, %rd21;
	ld.global.u32 	%r39, [%rd22];
	add.s32 	%r40, %r39, 1;
	st.global.u32 	[%rd22], %r40;
	bra.uni 	$L__BB1_23;
$L__BB1_15:
	setp.eq.s32 	%p9, %r25, 2;
	@%p9 bra 	$L__BB1_20;
	setp.eq.s32 	%p10, %r25, 3;
	@%p10 bra 	$L__BB1_21;
	setp.eq.s32 	%p11, %r25, 4;
	@%p11 bra 	$L__BB1_18;
	bra.uni 	$L__BB1_22;
$L__BB1_18:
	ld.global.u32 	%r29, [%rd1+428];
	mul.wide.s32 	%rd15, %r29, 4;
	add.s64 	%rd16, %rd1, %rd15;
	ld.global.u32 	%r30, [%rd16+168];
	add.s32 	%r31, %r30, -1;
	st.global.u32 	[%rd16+168], %r31;
	bra.uni 	$L__BB1_23;
$L__BB1_19:
	ld.global.u32 	%r41, [%rd1+428];
	mul.wide.s32 	%rd23, %r41, 4;
	add.s64 	%rd24, %rd1, %rd23;
	ld.global.u32 	%r42, [%rd24];
	add.s32 	%r43, %r42, -1;
	st.global.u32 	[%rd24], %r43;
	bra.uni 	$L__BB1_23;
$L__BB1_20:
	ld.global.u32 	%r35, [%rd1+428];
	mul.wide.s32 	%rd19, %r35, 4;
	add.s64 	%rd20, %rd1, %rd19;
	ld.global.u32 	%r36, [%rd20+84];
	add.s32 	%r37, %r36, -1;
	st.global.u32 	[%rd20+84], %r37;
	bra.uni 	$L__BB1_23;
$L__BB1_21:
	ld.global.u32 	%r32, [%rd1+428];
	mul.wide.s32 	%rd17, %r32, 4;
	add.s64 	%rd18, %rd1, %rd17;
	ld.global.u32 	%r33, [%rd18+84];
	add.s32 	%r34, %r33, 1;
	st.global.u32 	[%rd18+84], %r34;
	bra.uni 	$L__BB1_23;
$L__BB1_22:
	ld.global.u32 	%r44, [%rd1+428];
	mul.wide.s32 	%rd25, %r44, 4;
	add.s64 	%rd26, %rd1, %rd25;
	ld.global.u32 	%r45, [%rd26+168];
	add.s32 	%r46, %r45, 1;
	st.global.u32 	[%rd26+168], %r46;
$L__BB1_23:
	ld.global.u32 	%r47, [%rd1+428];
	setp.ne.s32 	%p14, %r47, 20;
	@%p14 bra 	$L__BB1_36;
	ld.global.u32 	%r49, [%rd1+436];
	mul.wide.s32 	%rd27, %r49, 4;
	add.s64 	%rd28, %rd1, %rd27;
	ld.global.u32 	%r50, [%rd28];
	st.global.u32 	[%rd1+80], %r50;
	ld.global.u32 	%r51, [%rd28+84];
	st.global.u32 	[%rd1+164], %r51;
	ld.global.u32 	%r52, [%rd28+168];
	st.global.u32 	[%rd1+248], %r52;
	ld.global.u32 	%r48, [%rd1+452];
	setp.gt.s32 	%p15, %r48, 1;
	@%p15 bra 	$L__BB1_28;
	setp.eq.s32 	%p19, %r48, 0;
	@%p19 bra 	$L__BB1_32;
	setp.eq.s32 	%p20, %r48, 1;
	@%p20 bra 	$L__BB1_27;
	bra.uni 	$L__BB1_35;
$L__BB1_27:
	ld.global.u32 	%r62, [%rd1+428];
	mul.wide.s32 	%rd35, %r62, 4;
	add.s64 	%rd36, %rd1, %rd35;
	ld.global.u32 	%r63, [%rd36];
	add.s32 	%r64, %r63, 1;
	st.global.u32 	[%rd36], %r64;
	bra.uni 	$L__BB1_36;
$L__BB1_28:
	setp.eq.s32 	%p16, %r48, 2;
	@%p16 bra 	$L__BB1_33;
	setp.eq.s32 	%p17, %r48, 3;
	@%p17 bra 	$L__BB1_34;
	setp.eq.s32 	%p18, %r48, 4;
	@%p18 bra 	$L__BB1_31;
	bra.uni 	$L__BB1_35;
$L__BB1_31:
	ld.global.u32 	%r53, [%rd1+428];
	mul.wide.s32 	%rd29, %r53, 4;
	add.s64 	%rd30, %rd1, %rd29;
	ld.global.u32 	%r54, [%rd30+168];
	add.s32 	%r55, %r54, -1;
	st.global.u32 	[%rd30+168], %r55;
	bra.uni 	$L__BB1_36;
$L__BB1_32:
	ld.global.u32 	%r65, [%rd1+428];
	mul.wide.s32 	%rd37, %r65, 4;
	add.s64 	%rd38, %rd1, %rd37;
	ld.global.u32 	%r66, [%rd38];
	add.s32 	%r67, %r66, -1;
	st.global.u32 	[%rd38], %r67;
	bra.uni 	$L__BB1_36;
$L__BB1_33:
	ld.global.u32 	%r59, [%rd1+428];
	mul.wide.s32 	%rd33, %r59, 4;
	add.s64 	%rd34, %rd1, %rd33;
	ld.global.u32 	%r60, [%rd34+84];
	add.s32 	%r61, %r60, -1;
	st.global.u32 	[%rd34+84], %r61;
	bra.uni 	$L__BB1_36;
$L__BB1_34:
	ld.global.u32 	%r56, [%rd1+428];
	mul.wide.s32 	%rd31, %r56, 4;
	add.s64 	%rd32, %rd1, %rd31;
	ld.global.u32 	%r57, [%rd32+84];
	add.s32 	%r58, %r57, 1;
	st.global.u32 	[%rd32+84], %r58;
	bra.uni 	$L__BB1_36;
$L__BB1_35:
	ld.global.u32 	%r68, [%rd1+428];
	mul.wide.s32 	%rd39, %r68, 4;
	add.s64 	%rd40, %rd1, %rd39;
	ld.global.u32 	%r69, [%rd40+168];
	add.s32 	%r70, %r69, 1;
	st.global.u32 	[%rd40+168], %r70;
$L__BB1_36:
	ld.global.u32 	%r7, [%rd1+428];
	add.s32 	%r71, %r7, -1;
	setp.gt.u32 	%p21, %r71, 18;
	@%p21 bra 	$L__BB1_52;
	ld.global.u32 	%r72, [%rd1+440];
	setp.ne.s32 	%p22, %r72, 1;
	@%p22 bra 	$L__BB1_52;
	ld.global.u32 	%r73, [%rd1+444];
	setp.ne.s32 	%p23, %r73, 1;
	@%p23 bra 	$L__BB1_52;
	ld.global.u32 	%r74, [%rd1+448];
	setp.ne.s32 	%p24, %r74, 1;
	@%p24 bra 	$L__BB1_52;
	ld.global.u32 	%r76, [%rd1+432];
	mul.wide.s32 	%rd41, %r76, 4;
	add.s64 	%rd42, %rd1, %rd41;
	ld.global.u32 	%r77, [%rd42];
	mul.wide.u32 	%rd43, %r7, 4;
	add.s64 	%rd44, %rd1, %rd43;
	st.global.u32 	[%rd44], %r77;
	ld.global.u32 	%r78, [%rd1+432];
	mul.wide.s32 	%rd45, %r78, 4;
	add.s64 	%rd46, %rd1, %rd45;
	ld.global.u32 	%r79, [%rd46+84];
	ld.global.u32 	%r80, [%rd1+428];
	mul.wide.s32 	%rd47, %r80, 4;
	add.s64 	%rd48, %rd1, %rd47;
	st.global.u32 	[%rd48+84], %r79;
	ld.global.u32 	%r81, [%rd1+432];
	mul.wide.s32 	%rd49, %r81, 4;
	add.s64 	%rd50, %rd1, %rd49;
	ld.global.u32 	%r82, [%rd50+168];
	ld.global.u32 	%r83, [%rd1+428];
	mul.wide.s32 	%rd51, %r83, 4;
	add.s64 	%rd52, %rd1, %rd51;
	st.global.u32 	[%rd52+168], %r82;
	ld.global.u32 	%r75, [%rd1+452];
	setp.gt.s32 	%p25, %r75, 1;
	@%p25 bra 	$L__BB1_44;
	setp.eq.s32 	%p29, %r75, 0;
	@%p29 bra 	$L__BB1_48;
	setp.eq.s32 	%p30, %r75, 1;
	@%p30 bra 	$L__BB1_43;
	bra.uni 	$L__BB1_51;
$L__BB1_43:
	ld.global.u32 	%r93, [%rd1+428];
	mul.wide.s32 	%rd59, %r93, 4;
	add.s64 	%rd60, %rd1, %rd59;
	ld.global.u32 	%r94, [%rd60];
	add.s32 	%r95, %r94, 1;
	st.global.u32 	[%rd60], %r95;
	bra.uni 	$L__BB1_52;
$L__BB1_44:
	setp.eq.s32 	%p26, %r75, 2;
	@%p26 bra 	$L__BB1_49;
	setp.eq.s32 	%p27, %r75, 3;
	@%p27 bra 	$L__BB1_50;
	setp.eq.s32 	%p28, %r75, 4;
	@%p28 bra 	$L__BB1_47;
	bra.uni 	$L__BB1_51;
$L__BB1_47:
	ld.global.u32 	%r84, [%rd1+428];
	mul.wide.s32 	%rd53, %r84, 4;
	add.s64 	%rd54, %rd1, %rd53;
	ld.global.u32 	%r85, [%rd54+168];
	add.s32 	%r86, %r85, -1;
	st.global.u32 	[%rd54+168], %r86;
	bra.uni 	$L__BB1_52;
$L__BB1_48:
	ld.global.u32 	%r96, [%rd1+428];
	mul.wide.s32 	%rd61, %r96, 4;
	add.s64 	%rd62, %rd1, %rd61;
	ld.global.u32 	%r97, [%rd62];
	add.s32 	%r98, %r97, -1;
	st.global.u32 	[%rd62], %r98;
	bra.uni 	$L__BB1_52;
$L__BB1_49:
	ld.global.u32 	%r90, [%rd1+428];
	mul.wide.s32 	%rd57, %r90, 4;
	add.s64 	%rd58, %rd1, %rd57;
	ld.global.u32 	%r91, [%rd58+84];
	add.s32 	%r92, %r91, -1;
	st.global.u32 	[%rd58+84], %r92;
	bra.uni 	$L__BB1_52;
$L__BB1_50:
	ld.global.u32 	%r87, [%rd1+428];
	mul.wide.s32 	%rd55, %r87, 4;
	add.s64 	%rd56, %rd1, %rd55;
	ld.global.u32 	%r88, [%rd56+84];
	add.s32 	%r89, %r88, 1;
	st.global.u32 	[%rd56+84], %r89;
	bra.uni 	$L__BB1_52;
$L__BB1_51:
	ld.global.u32 	%r99, [%rd1+428];
	mul.wide.s32 	%rd63, %r99, 4;
	add.s64 	%rd64, %rd1, %rd63;
	ld.global.u32 	%r100, [%rd64+168];
	add.s32 	%r101, %r100, 1;
	st.global.u32 	[%rd64+168], %r101;
$L__BB1_52:
	add.s32 	%r104, %r104, 1;
	ld.global.u32 	%r102, [%rd1+424];
	mul.lo.s32 	%r103, %r102, 21;
	setp.lt.s32 	%p31, %r104, %r103;
	@%p31 bra 	$L__BB1_3;
$L__BB1_53:
	ret;

}
	// .globl	_ZN3cub18CUB_300001_SM_10006detail11EmptyKernelIvEEvv
.visible .entry _ZN3cub18CUB_300001_SM_10006detail11EmptyKernelIvEEvv()
{


	ret;

}


// ===== COMPILED SASS (sm_100) =====

	.target	sm_100

	.elftype	@"ET_EXEC"


//--------------------- .note.nv.tkinfo           --------------------------
	.section	.note.nv.tkinfo,"",@"SHT_NOTE"
	.sectionflags	@"SHF_NOTE_NV_TKINFO"
	.tkinfo
        /*0018*/ 	.word	0x00000002
        /*0030*/ 	.string	""
        /*0030*/ 	.string	"ptxas"
        /*0030*/ 	.string	"Cuda compilation tools, release 13.0, V13.0.88"
        /*0030*/ 	.string	"Build cuda_13.0.r13.0/compiler.36424714_0"
        /*0030*/ 	.string	"-arch sm_100 -m 64 "



//--------------------- .note.nv.cuinfo           --------------------------
	.section	.note.nv.cuinfo,"",@"SHT_NOTE"
	.sectionflags	@"SHF_NOTE_NV_CUINFO"
        /*0018*/ 	.short	0x0002
        /*001a*/ 	.short	0x0064
        /*001c*/ 	.short	0x0082
	.zero		2


//--------------------- .nv.info                  --------------------------
	.section	.nv.info,"",@"SHT_CUDA_INFO"
	.align	4


	//----- nvinfo : EIATTR_REGCOUNT
	.align		4
        /*0000*/ 	.byte	0x04, 0x2f
        /*0002*/ 	.short	(.L_53 - .L_52)
	.align		4
.L_52:
        /*0004*/ 	.word	index@(_Z14cudarandomwalkP7Polymer)
        /*0008*/ 	.word	0x0000001e


	//----- nvinfo : EIATTR_FRAME_SIZE
	.align		4
.L_53:
        /*000c*/ 	.byte	0x04, 0x11
        /*000e*/ 	.short	(.L_55 - .L_54)
	.align		4
.L_54:
        /*0010*/ 	.word	index@(_Z14cudarandomwalkP7Polymer)
        /*0014*/ 	.word	0x00000000


	//----- nvinfo : EIATTR_REGCOUNT
	.align		4
.L_55:
        /*0018*/ 	.byte	0x04, 0x2f
        /*001a*/ 	.short	(.L_57 - .L_56)
	.align		4
.L_56:
        /*001c*/ 	.word	index@(_Z15cudarandomwalk2P7Polymer)
        /*0020*/ 	.word	0x00000016


	//----- nvinfo : EIATTR_FRAME_SIZE
	.align		4
.L_57:
        /*0024*/ 	.byte	0x04, 0x11
        /*0026*/ 	.short	(.L_59 - .L_58)
	.align		4
.L_58:
        /*0028*/ 	.word	index@(_Z15cudarandomwalk2P7Polymer)
        /*002c*/ 	.word	0x00000000


	//----- nvinfo : EIATTR_REGCOUNT
	.align		4
.L_59:
        /*0030*/ 	.byte	0x04, 0x2f
        /*0032*/ 	.short	(.L_61 - .L_60)
	.align		4
.L_60:
        /*0034*/ 	.word	index@(_ZN3cub18CUB_300001_SM_10006detail11EmptyKernelIvEEvv)
        /*0038*/ 	.word	0x00000004


	//----- nvinfo : EIATTR_FRAME_SIZE
	.align		4
.L_61:
        /*003c*/ 	.byte	0x04, 0x11
        /*003e*/ 	.short	(.L_63 - .L_62)
	.align		4
.L_62:
        /*0040*/ 	.word	index@(_ZN3cub18CUB_300001_SM_10006detail11EmptyKernelIvEEvv)
        /*0044*/ 	.word	0x00000000


	//----- nvinfo : EIATTR_MIN_STACK_SIZE
	.align		4
.L_63:
        /*0048*/ 	.byte	0x04, 0x12
        /*004a*/ 	.short	(.L_65 - .L_64)
	.align		4
.L_64:
        /*004c*/ 	.word	index@(_ZN3cub18CUB_300001_SM_10006detail11EmptyKernelIvEEvv)
        /*0050*/ 	.word	0x00000000


	//----- nvinfo : EIATTR_MIN_STACK_SIZE
	.align		4
.L_65:
        /*0054*/ 	.byte	0x04, 0x12
        /*0056*/ 	.short	(.L_67 - .L_66)
	.align		4
.L_66:
        /*0058*/ 	.word	index@(_Z15cudarandomwalk2P7Polymer)
        /*005c*/ 	.word	0x00000000


	//----- nvinfo : EIATTR_MIN_STACK_SIZE
	.align		4
.L_67:
        /*0060*/ 	.byte	0x04, 0x12
        /*0062*/ 	.short	(.L_69 - .L_68)
	.align		4
.L_68:
        /*0064*/ 	.word	index@(_Z14cudarandomwalkP7Polymer)
        /*0068*/ 	.word	0x00000000
.L_69:


//--------------------- .nv.compat                --------------------------
	.section	.nv.compat,"",@"SHT_CUDA_COMPAT_INFO"
	.align	4
        /*0000*/ 	.byte	0x02, 0x09, 0x00, 0x00, 0x02, 0x02, 0x01, 0x00, 0x02, 0x05, 0x05, 0x00, 0x03, 0x07, 0x01, 0x01
        /*0010*/ 	.byte	0x02, 0x03, 0x00, 0x00, 0x02, 0x06, 0x01, 0x00, 0x04, 0x0b, 0x08, 0x00, 0x09, 0x00, 0x00, 0x00
        /*0020*/ 	.byte	0x00, 0x00, 0x00, 0x00


//--------------------- .nv.info._ZN3cub18CUB_300001_SM_10006detail11EmptyKernelIvEEvv --------------------------
	.section	.nv.info._ZN3cub18CUB_300001_SM_10006detail11EmptyKernelIvEEvv,"",@"SHT_CUDA_INFO"
	.sectionflags	@""
	.align	4


	//----- nvinfo : EIATTR_CUDA_API_VERSION
	.align		4
        /*0000*/ 	.byte	0x04, 0x37
        /*0002*/ 	.short	(.L_71 - .L_70)
.L_70:
        /*0004*/ 	.word	0x00000082


	//----- nvinfo : EIATTR_SPARSE_MMA_MASK
	.align		4
.L_71:
        /*0008*/ 	.byte	0x03, 0x50
        /*000a*/ 	.short	0x0000


	//----- nvinfo : EIATTR_MAXREG_COUNT
	.align		4
        /*000c*/ 	.byte	0x03, 0x1b
        /*000e*/ 	.short	0x00ff


	//----- nvinfo : EIATTR_MERCURY_ISA_VERSION
	.align		4
        /*0010*/ 	.byte	0x03, 0x5f
        /*0012*/ 	.short	0x0101


	//----- nvinfo : EIATTR_VRC_CTA_INIT_COUNT
	.align		4
        /*0014*/ 	.byte	0x02, 0x4a
	.zero		1
	.zero		1


	//----- nvinfo : EIATTR_EXIT_INSTR_OFFSETS
	.align		4
        /*0018*/ 	.byte	0x04, 0x1c
        /*001a*/ 	.short	(.L_73 - .L_72)


	//   ....[0]....
.L_72:
        /*001c*/ 	.word	0x00000010


	//----- nvinfo : EIATTR_SW_WAR
	.align		4
.L_73:
        /*0020*/ 	.byte	0x04, 0x36
        /*0022*/ 	.short	(.L_75 - .L_74)
.L_74:
        /*0024*/ 	.word	0x00000008
.L_75:


//--------------------- .nv.info._Z15cudarandomwalk2P7Polymer --------------------------
	.section	.nv.info._Z15cudarandomwalk2P7Polymer,"",@"SHT_CUDA_INFO"
	.sectionflags	@""
	.align	4


	//----- nvinfo : EIATTR_CUDA_API_VERSION
	.align		4
        /*0000*/ 	.byte	0x04, 0x37
        /*0002*/ 	.short	(.L_77 - .L_76)
.L_76:
        /*0004*/ 	.word	0x00000082


	//----- nvinfo : EIATTR_KPARAM_INFO
	.align		4
.L_77:
        /*0008*/ 	.byte	0x04, 0x17
        /*000a*/ 	.short	(.L_79 - .L_78)
.L_78:
        /*000c*/ 	.word	0x00000000
        /*0010*/ 	.short	0x0000
        /*0012*/ 	.short	0x0000
        /*0014*/ 	.byte	0x00, 0xf5, 0x21, 0x00


	//----- nvinfo : EIATTR_SPARSE_MMA_MASK
	.align		4
.L_79:
        /*0018*/ 	.byte	0x03, 0x50
        /*001a*/ 	.short	0x0000


	//----- nvinfo : EIATTR_MAXREG_COUNT
	.align		4
        /*001c*/ 	.byte	0x03, 0x1b
        /*001e*/ 	.short	0x00ff


	//----- nvinfo : EIATTR_MERCURY_ISA_VERSION
	.align		4
        /*0020*/ 	.byte	0x03, 0x5f
        /*0022*/ 	.short	0x0101


	//----- nvinfo : EIATTR_VRC_CTA_INIT_COUNT
	.align		4
        /*0024*/ 	.byte	0x02, 0x4a
	.zero		1
	.zero		1


	//----- nvinfo : EIATTR_EXIT_INSTR_OFFSETS
	.align		4
        /*0028*/ 	.byte	0x04, 0x1c
        /*002a*/ 	.short	(.L_81 - .L_80)


	//   ....[0]....
.L_80:
        /*002c*/ 	.word	0x00000060


	//   ....[1]....
        /*0030*/ 	.word	0x000000c0


	//   ....[2]....
        /*0034*/ 	.word	0x00001140


	//----- nvinfo : EIATTR_INDIRECT_BRANCH_TARGETS
	.align		4
.L_81:
        /*0038*/ 	.byte	0x04, 0x34
        /*003a*/ 	.short	(.L_83 - .L_82)


	//   ....[0]....
.L_82:
        /*003c*/ 	.word	.L_x_33@srel
        /*0040*/ 	.short	0x0
        /*0042*/ 	.short	0x0
        /*0044*/ 	.word	0x3
        /*0048*/ 	.word	.L_x_34@srel
        /*004c*/ 	.word	.L_x_35@srel
        /*0050*/ 	.word	.L_x_36@srel


	//   ....[1]....
        /*0054*/ 	.word	.L_x_37@srel
        /*0058*/ 	.short	0x0
        /*005a*/ 	.short	0x0
        /*005c*/ 	.word	0x4
        /*0060*/ 	.word	.L_x_38@srel
        /*0064*/ 	.word	.L_x_39@srel
        /*0068*/ 	.word	.L_x_40@srel
        /*006c*/ 	.word	.L_x_36@srel


	//   ....[2]....
        /*0070*/ 	.word	.L_x_42@srel
        /*0074*/ 	.short	0x0
        /*0076*/ 	.short	0x0
        /*0078*/ 	.word	0x3
        /*007c*/ 	.word	.L_x_43@srel
        /*0080*/ 	.word	.L_x_44@srel
        /*0084*/ 	.word	.L_x_45@srel


	//   ....[3]....
        /* <DEDUP_REMOVED lines=8> */


	//   ....[4]....
        /*00a4*/ 	.word	.L_x_51@srel
        /*00a8*/ 	.short	0x0
        /*00aa*/ 	.short	0x0
        /*00ac*/ 	.word	0x3
        /*00b0*/ 	.word	.L_x_52@srel
        /*00b4*/ 	.word	.L_x_53@srel
        /*00b8*/ 	.word	.L_x_54@srel


	//   ....[5]....
        /* <DEDUP_REMOVED lines=8> */


	//----- nvinfo : EIATTR_CRS_STACK_SIZE
	.align		4
.L_83:
        /*00d8*/ 	.byte	0x04, 0x1e
        /*00da*/ 	.short	(.L_85 - .L_84)
.L_84:
        /*00dc*/ 	.word	0x00000000


	//----- nvinfo : EIATTR_CBANK_PARAM_SIZE
	.align		4
.L_85:
        /*00e0*/ 	.byte	0x03, 0x19
        /*00e2*/ 	.short	0x0008


	//----- nvinfo : EIATTR_PARAM_CBANK
	.align		4
        /*00e4*/ 	.byte	0x04, 0x0a
        /*00e6*/ 	.short	(.L_87 - .L_86)
	.align		4
.L_86:
        /*00e8*/ 	.word	index@(.nv.constant0._Z15cudarandomwalk2P7Polymer)
        /*00ec*/ 	.short	0x0380
        /*00ee*/ 	.short	0x0008


	//----- nvinfo : EIATTR_SW_WAR
	.align		4
.L_87:
        /*00f0*/ 	.byte	0x04, 0x36
        /*00f2*/ 	.short	(.L_89 - .L_88)
.L_88:
        /*00f4*/ 	.word	0x00000008
.L_89:


//--------------------- .nv.info._Z14cudarandomwalkP7Polymer --------------------------
	.section	.nv.info._Z14cudarandomwalkP7Polymer,"",@"SHT_CUDA_INFO"
	.sectionflags	@""
	.align	4


	//----- nvinfo : EIATTR_CUDA_API_VERSION
	.align		4
        /*0000*/ 	.byte	0x04, 0x37
        /*0002*/ 	.short	(.L_91 - .L_90)
.L_90:
        /*0004*/ 	.word	0x00000082


	//----- nvinfo : EIATTR_KPARAM_INFO
	.align		4
.L_91:
        /*0008*/ 	.byte	0x04, 0x17
        /*000a*/ 	.short	(.L_93 - .L_92)
.L_92:
        /*000c*/ 	.word	0x00000000
        /*0010*/ 	.short	0x0000
        /*0012*/ 	.short	0x0000
        /*0014*/ 	.byte	0x00, 0xf5, 0x21, 0x00


	//----- nvinfo : EIATTR_SPARSE_MMA_MASK
	.align		4
.L_93:
        /*0018*/ 	.byte	0x03, 0x50
        /*001a*/ 	.short	0x0000


	//----- nvinfo : EIATTR_MAXREG_COUNT
	.align		4
        /*001c*/ 	.byte	0x03, 0x1b
        /*001e*/ 	.short	0x00ff


	//----- nvinfo : EIATTR_MERCURY_ISA_VERSION
	.align		4
        /*0020*/ 	.byte	0x03, 0x5f
        /*0022*/ 	.short	0x0101


	//----- nvinfo : EIATTR_VRC_CTA_INIT_COUNT
	.align		4
        /*0024*/ 	.byte	0x02, 0x4a
	.zero		1
	.zero		1


	//----- nvinfo : EIATTR_EXIT_INSTR_OFFSETS
	.align		4
        /*0028*/ 	.byte	0x04, 0x1c
        /*002a*/ 	.short	(.L_95 - .L_94)


	//   ....[0]....
.L_94:
        /*002c*/ 	.word	0x00000060


	//   ....[1]....
        /*0030*/ 	.word	0x000000c0


	//   ....[2]....
        /*0034*/ 	.word	0x000011c0


	//----- nvinfo : EIATTR_INDIRECT_BRANCH_TARGETS
	.align		4
.L_95:
        /*0038*/ 	.byte	0x04, 0x34
        /*003a*/ 	.short	(.L_97 - .L_96)


	//   ....[0]....
.L_96:
        /*003c*/ 	.word	.L_x_60@srel
        /*0040*/ 	.short	0x0
        /*0042*/ 	.short	0x0
        /*0044*/ 	.word	0x3
        /*0048*/ 	.word	.L_x_61@srel
        /*004c*/ 	.word	.L_x_62@srel
        /*0050*/ 	.word	.L_x_63@srel


	//   ....[1]....
        /* <DEDUP_REMOVED lines=8> */


	//   ....[2]....
        /*0070*/ 	.word	.L_x_69@srel
        /*0074*/ 	.short	0x0
        /*0076*/ 	.short	0x0
        /*0078*/ 	.word	0x3
        /*007c*/ 	.word	.L_x_70@srel
        /*0080*/ 	.word	.L_x_71@srel
        /*0084*/ 	.word	.L_x_72@srel


	//   ....[3]....
        /* <DEDUP_REMOVED lines=8> */


	//   ....[4]....
        /*00a4*/ 	.word	.L_x_78@srel
        /*00a8*/ 	.short	0x0
        /*00aa*/ 	.short	0x0
        /*00ac*/ 	.word	0x3
        /*00b0*/ 	.word	.L_x_79@srel
        /*00b4*/ 	.word	.L_x_80@srel
        /*00b8*/ 	.word	.L_x_81@srel


	//   ....[5]....
        /* <DEDUP_REMOVED lines=8> */


	//----- nvinfo : EIATTR_CRS_STACK_SIZE
	.align		4
.L_97:
        /*00d8*/ 	.byte	0x04, 0x1e
        /*00da*/ 	.short	(.L_99 - .L_98)
.L_98:
        /*00dc*/ 	.word	0x00000000


	//----- nvinfo : EIATTR_CBANK_PARAM_SIZE
	.align		4
.L_99:
        /*00e0*/ 	.byte	0x03, 0x19
        /*00e2*/ 	.short	0x0008


	//----- nvinfo : EIATTR_PARAM_CBANK
	.align		4
        /*00e4*/ 	.byte	0x04, 0x0a
        /*00e6*/ 	.short	(.L_101 - .L_100)
	.align		4
.L_100:
        /*00e8*/ 	.word	index@(.nv.constant0._Z14cudarandomwalkP7Polymer)
        /*00ec*/ 	.short	0x0380
        /*00ee*/ 	.short	0x0008


	//----- nvinfo : EIATTR_SW_WAR
	.align		4
.L_101:
        /*00f0*/ 	.byte	0x04, 0x36
        /*00f2*/ 	.short	(.L_103 - .L_102)
.L_102:
        /*00f4*/ 	.word	0x00000008
.L_103:


//--------------------- .nv.callgraph             --------------------------
	.section	.nv.callgraph,"",@"SHT_CUDA_CALLGRAPH"
	.align	4
	.sectionentsize	8
	.align		4
        /*0000*/ 	.word	0x00000000
	.align		4
        /*0004*/ 	.word	0xffffffff
	.align		4
        /*0008*/ 	.word	0x00000000
	.align		4
        /*000c*/ 	.word	0xfffffffe
	.align		4
        /*0010*/ 	.word	0x00000000
	.align		4
        /*0014*/ 	.word	0xfffffffd
	.align		4
        /*0018*/ 	.word	0x00000000
	.align		4
        /*001c*/ 	.word	0xfffffffc


//--------------------- .nv.constant4             --------------------------
	.section	.nv.constant4,"a",@progbits
	.align	8
	.align		8
.nv.constant4:
        /*0000*/ 	.dword	precalc_xorwow_matrix
	.align		8
        /*0008*/ 	.dword	precalc_xorwow_offset_matrix
	.align		8
        /*0010*/ 	.dword	mrg32k3aM1
	.align		8
        /*0018*/ 	.dword	mrg32k3aM2
	.align		8
        /*0020*/ 	.dword	mrg32k3aM1SubSeq
	.align		8
        /*0028*/ 	.dword	mrg32k3aM2SubSeq
	.align		8
        /*0030*/ 	.dword	mrg32k3aM1Seq
	.align		8
        /*0038*/ 	.dword	mrg32k3aM2Seq
	.align		8
        /*0040*/ 	.dword	_ZN34_INTERNAL_4d484be3_4_k_cu_ede27bda4cuda3std3__45__cpo5beginE
	.align		8
        /*0048*/ 	.dword	_ZN34_INTERNAL_4d484be3_4_k_cu_ede27bda4cuda3std3__45__cpo3endE
	.align		8
        /*0050*/ 	.dword	_ZN34_INTERNAL_4d484be3_4_k_cu_ede27bda4cuda3std3__45__cpo6cbeginE
	.align		8
        /*0058*/ 	.dword	_ZN34_INTERNAL_4d484be3_4_k_cu_ede27bda4cuda3std3__45__cpo4cendE
	.align		8
        /*0060*/ 	.dword	_ZN34_INTERNAL_4d484be3_4_k_cu_ede27bda4cuda3std3__45__cpo6rbeginE
	.align		8
        /*0068*/ 	.dword	_ZN34_INTERNAL_4d484be3_4_k_cu_ede27bda4cuda3std3__45__cpo4rendE
	.align		8
        /*0070*/ 	.dword	_ZN34_INTERNAL_4d484be3_4_k_cu_ede27bda4cuda3std3__45__cpo7crbeginE
	.align		8
        /*0078*/ 	.dword	_ZN34_INTERNAL_4d484be3_4_k_cu_ede27bda4cuda3std3__45__cpo5crendE
	.align		8
        /*0080*/ 	.dword	_ZN34_INTERNAL_4d484be3_4_k_cu_ede27bda4cuda3std3__436_GLOBAL__N__4d484be3_4_k_cu_ede27bda6ignoreE
	.align		8
        /*0088*/ 	.dword	_ZN34_INTERNAL_4d484be3_4_k_cu_ede27bda4cuda3std3__419piecewise_constructE
	.align		8
        /*0090*/ 	.dword	_ZN34_INTERNAL_4d484be3_4_k_cu_ede27bda4cuda3std3__48in_placeE
	.align		8
        /*0098*/ 	.dword	_ZN34_INTERNAL_4d484be3_4_k_cu_ede27bda4cuda3std3__420unreachable_sentinelE
	.align		8
        /*00a0*/ 	.dword	_ZN34_INTERNAL_4d484be3_4_k_cu_ede27bda4cuda3std3__47nulloptE
	.align		8
        /*00a8*/ 	.dword	_ZN34_INTERNAL_4d484be3_4_k_cu_ede27bda4cuda3std3__48unexpectE
	.align		8
        /*00b0*/ 	.dword	_ZN34_INTERNAL_4d484be3_4_k_cu_ede27bda4cuda3std6ranges3__45__cpo4swapE
	.align		8
        /*00b8*/ 	.dword	_ZN34_INTERNAL_4d484be3_4_k_cu_ede27bda4cuda3std6ranges3__45__cpo9iter_moveE
	.align		8
        /*00c0*/ 	.dword	_ZN34_INTERNAL_4d484be3_4_k_cu_ede27bda4cuda3std6ranges3__45__cpo5beginE
	.align		8
        /*00c8*/ 	.dword	_ZN34_INTERNAL_4d484be3_4_k_cu_ede27bda4cuda3std6ranges3__45__cpo3endE
	.align		8
        /*00d0*/ 	.dword	_ZN34_INTERNAL_4d484be3_4_k_cu_ede27bda4cuda3std6ranges3__45__cpo6cbeginE
	.align		8
        /*00d8*/ 	.dword	_ZN34_INTERNAL_4d484be3_4_k_cu_ede27bda4cuda3std6ranges3__45__cpo4cendE
	.align		8
        /*00e0*/ 	.dword	_ZN34_INTERNAL_4d484be3_4_k_cu_ede27bda4cuda3std6ranges3__45__cpo7advanceE
	.align		8
        /*00e8*/ 	.dword	_ZN34_INTERNAL_4d484be3_4_k_cu_ede27bda4cuda3std6ranges3__45__cpo9iter_swapE
	.align		8
        /*00f0*/ 	.dword	_ZN34_INTERNAL_4d484be3_4_k_cu_ede27bda4cuda3std6ranges3__45__cpo4nextE
	.align		8
        /*00f8*/ 	.dword	_ZN34_INTERNAL_4d484be3_4_k_cu_ede27bda4cuda3std6ranges3__45__cpo4prevE
	.align		8
        /*0100*/ 	.dword	_ZN34_INTERNAL_4d484be3_4_k_cu_ede27bda4cuda3std6ranges3__45__cpo4dataE
	.align		8
        /*0108*/ 	.dword	_ZN34_INTERNAL_4d484be3_4_k_cu_ede27bda4cuda3std6ranges3__45__cpo5cdataE
	.align		8
        /*0110*/ 	.dword	_ZN34_INTERNAL_4d484be3_4_k_cu_ede27bda4cuda3std6ranges3__45__cpo4sizeE
	.align		8
        /*0118*/ 	.dword	_ZN34_INTERNAL_4d484be3_4_k_cu_ede27bda4cuda3std6ranges3__45__cpo5ssizeE
	.align		8
        /*0120*/ 	.dword	_ZN34_INTERNAL_4d484be3_4_k_cu_ede27bda4cuda3std6ranges3__45__cpo8distanceE
	.align		8
        /*0128*/ 	.dword	_ZN34_INTERNAL_4d484be3_4_k_cu_ede27bda6thrust24THRUST_300001_SM_1000_NS8cuda_cub3parE
	.align		8
        /*0130*/ 	.dword	_ZN34_INTERNAL_4d484be3_4_k_cu_ede27bda6thrust24THRUST_300001_SM_1000_NS8cuda_cub10par_nosyncE
	.align		8
        /*0138*/ 	.dword	_ZN34_INTERNAL_4d484be3_4_k_cu_ede27bda6thrust24THRUST_300001_SM_1000_NS6system6detail10sequential3seqE
	.align		8
        /*0140*/ 	.dword	_ZN34_INTERNAL_4d484be3_4_k_cu_ede27bda6thrust24THRUST_300001_SM_1000_NS12placeholders2_1E
	.align		8
        /*0148*/ 	.dword	_ZN34_INTERNAL_4d484be3_4_k_cu_ede27bda6thrust24THRUST_300001_SM_1000_NS12placeholders2_2E
	.align		8
        /*0150*/ 	.dword	_ZN34_INTERNAL_4d484be3_4_k_cu_ede27bda6thrust24THRUST_300001_SM_1000_NS12placeholders2_3E
	.align		8
        /*0158*/ 	.dword	_ZN34_INTERNAL_4d484be3_4_k_cu_ede27bda6thrust24THRUST_300001_SM_1000_NS12placeholders2_4E
	.align		8
        /*0160*/ 	.dword	_ZN34_INTERNAL_4d484be3_4_k_cu_ede27bda6thrust24THRUST_300001_SM_1000_NS12placeholders2_5E
	.align		8
        /*0168*/ 	.dword	_ZN34_INTERNAL_4d484be3_4_k_cu_ede27bda6thrust24THRUST_300001_SM_1000_NS12placeholders2_6E
	.align		8
        /*0170*/ 	.dword	_ZN34_INTERNAL_4d484be3_4_k_cu_ede27bda6thrust24THRUST_300001_SM_1000_NS12placeholders2_7E
	.align		8
        /*0178*/ 	.dword	_ZN34_INTERNAL_4d484be3_4_k_cu_ede27bda6thrust24THRUST_300001_SM_1000_NS12placeholders2_8E
	.align		8
        /*0180*/ 	.dword	_ZN34_INTERNAL_4d484be3_4_k_cu_ede27bda6thrust24THRUST_300001_SM_1000_NS12placeholders2_9E
	.align		8
        /*0188*/ 	.dword	_ZN34_INTERNAL_4d484be3_4_k_cu_ede27bda6thrust24THRUST_300001_SM_1000_NS12placeholders3_10E
	.align		8
        /*0190*/ 	.dword	_ZN34_INTERNAL_4d484be3_4_k_cu_ede27bda6thrust24THRUST_300001_SM_1000_NS3seqE


//--------------------- .nv.constant3             --------------------------
	.section	.nv.constant3,"a",@progbits
	.align	8
.nv.constant3:
	.type		__cr_lgamma_table,@object
	.size		__cr_lgamma_table,(.L_8 - __cr_lgamma_table)
__cr_lgamma_table:
        /*0000*/ 	.byte	0x00, 0x00, 0x00, 0x00, 0x00, 0x00, 0x00, 0x00, 0x00, 0x00, 0x00, 0x00, 0x00, 0x00, 0x00, 0x00
        /*0010*/ 	.byte	0xef, 0x39, 0xfa, 0xfe, 0x42, 0x2e, 0xe6, 0x3f, 0x02, 0x20, 0x2a, 0xfa, 0x0b, 0xab, 0xfc, 0x3f
        /*0020*/ 	.byte	0xf9, 0x2c, 0x92, 0x7c, 0xa7, 0x6c, 0x09, 0x40, 0xc9, 0x79, 0x44, 0x3c, 0x64, 0x26, 0x13, 0x40
        /*0030*/ 	.byte	0xca, 0x01, 0xcf, 0x3a, 0x27, 0x51, 0x1a, 0x40, 0x30, 0xcc, 0x2d, 0xf3, 0xe1, 0x0c, 0x21, 0x40
        /*0040*/ 	.byte	0x0d, 0xb7, 0xfc, 0x82, 0x8e, 0x35, 0x25, 0x40
.L_8:


//--------------------- .nv.constant2._Z15cudarandomwalk2P7Polymer --------------------------
	.section	.nv.constant2._Z15cudarandomwalk2P7Polymer,"a",@progbits
	.sectionflags	@""
	.align	4
.nv.constant2._Z15cudarandomwalk2P7Polymer:
        /*0000*/ 	.byte	0x90, 0x04, 0x00, 0x00, 0x20, 0x04, 0x00, 0x00, 0xb0, 0x06, 0x00, 0x00, 0xd0, 0x05, 0x00, 0x00
        /*0010*/ 	.byte	0x40, 0x06, 0x00, 0x00, 0x60, 0x05, 0x00, 0x00, 0xb0, 0x06, 0x00, 0x00, 0xe0, 0x08, 0x00, 0x00
        /*0020*/ 	.byte	0x70, 0x08, 0x00, 0x00, 0x00, 0x0b, 0x00, 0x00, 0x20, 0x0a, 0x00, 0x00, 0x90, 0x0a, 0x00, 0x00
        /*0030*/ 	.byte	0xb0, 0x09, 0x00, 0x00, 0x00, 0x0b, 0x00, 0x00, 0x60, 0x0e, 0x00, 0x00, 0xf0, 0x0d, 0x00, 0x00
        /*0040*/ 	.byte	0x80, 0x10, 0x00, 0x00, 0xa0, 0x0f, 0x00, 0x00, 0x10, 0x10, 0x00, 0x00, 0x30, 0x0f, 0x00, 0x00
        /*0050*/ 	.byte	0x80, 0x10, 0x00, 0x00


//--------------------- .nv.constant2._Z14cudarandomwalkP7Polymer --------------------------
	.section	.nv.constant2._Z14cudarandomwalkP7Polymer,"a",@progbits
	.sectionflags	@""
	.align	4
.nv.constant2._Z14cudarandomwalkP7Polymer:
        /*0000*/ 	.byte	0x10, 0x05, 0x00, 0x00, 0xa0, 0x04, 0x00, 0x00, 0x30, 0x07, 0x00, 0x00, 0x50, 0x06, 0x00, 0x00
        /*0010*/ 	.byte	0xc0, 0x06, 0x00, 0x00, 0xe0, 0x05, 0x00, 0x00, 0x30, 0x07, 0x00, 0x00, 0x60, 0x09, 0x00, 0x00
        /*0020*/ 	.byte	0xf0, 0x08, 0x00, 0x00, 0x80, 0x0b, 0x00, 0x00, 0xa0, 0x0a, 0x00, 0x00, 0x10, 0x0b, 0x00, 0x00
        /*0030*/ 	.byte	0x30, 0x0a, 0x00, 0x00, 0x80, 0x0b, 0x00, 0x00, 0xe0, 0x0e, 0x00, 0x00, 0x70, 0x0e, 0x00, 0x00
        /*0040*/ 	.byte	0x00, 0x11, 0x00, 0x00, 0x20, 0x10, 0x00, 0x00, 0x90, 0x10, 0x00, 0x00, 0xb0, 0x0f, 0x00, 0x00
        /*0050*/ 	.byte	0x00, 0x11, 0x00, 0x00


//--------------------- .text._ZN3cub18CUB_300001_SM_10006detail11EmptyKernelIvEEvv --------------------------
	.section	.text._ZN3cub18CUB_300001_SM_10006detail11EmptyKernelIvEEvv,"ax",@progbits
	.align	128
        .global         _ZN3cub18CUB_300001_SM_10006detail11EmptyKernelIvEEvv
        .type           _ZN3cub18CUB_300001_SM_10006detail11EmptyKernelIvEEvv,@function
        .size           _ZN3cub18CUB_300001_SM_10006detail11EmptyKernelIvEEvv,(.L_x_87 - _ZN3cub18CUB_300001_SM_10006detail11EmptyKernelIvEEvv)
        .other          _ZN3cub18CUB_300001_SM_10006detail11EmptyKernelIvEEvv,@"STO_CUDA_ENTRY STV_DEFAULT"
_ZN3cub18CUB_300001_SM_10006detail11EmptyKernelIvEEvv:
.text._ZN3cub18CUB_300001_SM_10006detail11EmptyKernelIvEEvv:
[----:B------:R-:W-:Y:S01]  /*0000*/  LDC R1, c[0x0][0x37c] ;  /* 0x0000df00ff017b82 */ /* 0x000fe20000000800 */
[----:B------:R-:W-:Y:S05]  /*0010*/  EXIT ;  /* 0x000000000000794d */ /* 0x000fea0003800000 */
.L_x_0:
[----:B------:R-:W-:-:S00]  /*0020*/  BRA `(.L_x_0) ;  /* 0xfffffffc00fc7947 */ /* 0x000fc0000383ffff */
[----:B------:R-:W-:-:S00]  /*0030*/  NOP ;  /* 0x0000000000007918 */ /* 0x000fc00000000000 */
        /* <DEDUP_REMOVED lines=12> */
.L_x_87:


//--------------------- .text._Z15cudarandomwalk2P7Polymer --------------------------
	.section	.text._Z15cudarandomwalk2P7Polymer,"ax",@progbits
	.align	128
        .global         _Z15cudarandomwalk2P7Polymer
        .type           _Z15cudarandomwalk2P7Polymer,@function
        .size           _Z15cudarandomwalk2P7Polymer,(.L_x_88 - _Z15cudarandomwalk2P7Polymer)
        .other          _Z15cudarandomwalk2P7Polymer,@"STO_CUDA_ENTRY STV_DEFAULT"
_Z15cudarandomwalk2P7Polymer:
.text._Z15cudarandomwalk2P7Polymer:
[----:B------:R-:W-:Y:S01]  /*0000*/  LDC R1, c[0x0][0x37c] ;  /* 0x0000df00ff017b82 */ /* 0x000fe20000000800 */
[----:B------:R-:W0:Y:S01]  /*0010*/  S2R R5, SR_CTAID.X ;  /* 0x0000000000057919 */ /* 0x000e220000002500 */
[----:B------:R-:W0:Y:S01]  /*0020*/  LDCU UR4, c[0x0][0x360] ;  /* 0x00006c00ff0477ac */ /* 0x000e220008000800 */
[----:B------:R-:W0:Y:S02]  /*0030*/  S2R R0, SR_TID.X ;  /* 0x0000000000007919 */ /* 0x000e240000002100 */
[----:B0-----:R-:W-:-:S05]  /*0040*/  IMAD R5, R5, UR4, R0 ;  /* 0x0000000405057c24 */ /* 0x001fca000f8e0200 */
[----:B------:R-:W-:-:S13]  /*0050*/  ISETP.GT.AND P0, PT, R5, 0xff, PT ;  /* 0x000000ff0500780c */ /* 0x000fda0003f04270 */
[----:B------:R-:W-:Y:S05]  /*0060*/  @P0 EXIT ;  /* 0x000000000000094d */ /* 0x000fea0003800000 */
[----:B------:R-:W0:Y:S01]  /*0070*/  LDC.64 R2, c[0x0][0x380] ;  /* 0x0000e000ff027b82 */ /* 0x000e220000000a00 */
[----:B------:R-:W1:Y:S01]  /*0080*/  LDCU.64 UR4, c[0x0][0x358] ;  /* 0x00006b00ff0477ac */ /* 0x000e620008000a00 */
[----:B0-----:R-:W-:-:S05]  /*0090*/  IMAD.WIDE R2, R5, 0x210, R2 ;  /* 0x0000021005027825 */ /* 0x001fca00078e0202 */
[----:B-1----:R-:W2:Y:S02]  /*00a0*/  LDG.E R0, desc[UR4][R2.64+0x1a8] ;  /* 0x0001a80402007981 */ /* 0x002ea4000c1e1900 */
[----:B--2---:R-:W-:-:S13]  /*00b0*/  ISETP.GE.AND P0, PT, R0, 0x1, PT ;  /* 0x000000010000780c */ /* 0x004fda0003f06270 */
[----:B------:R-:W-:Y:S05]  /*00c0*/  @!P0 EXIT ;  /* 0x000000000000894d */ /* 0x000fea0003800000 */
[----:B------:R-:W-:-:S07]  /*00d0*/  HFMA2 R5, -RZ, RZ, 0, 0 ;  /* 0x00000000ff057431 */ /* 0x000fce00000001ff */
.L_x_15:
[----:B0-234-:R-:W-:Y:S01]  /*00e0*/  IMAD.WIDE.U32 R8, R5, 0x4, R2 ;  /* 0x0000000405087825 */ /* 0x01dfe200078e0002 */
[----:B------:R0:W-:Y:S04]  /*00f0*/  STG.E.64 desc[UR4][R2.64+0x1b8], RZ ;  /* 0x0001b8ff02007986 */ /* 0x0001e8000c101b04 */
[----:B------:R0:W-:Y:S04]  /*0100*/  STG.E desc[UR4][R2.64+0x1c0], RZ ;  /* 0x0001c0ff02007986 */ /* 0x0001e8000c101904 */
[----:B------:R0:W-:Y:S04]  /*0110*/  STG.E desc[UR4][R2.64+0x1e0], RZ ;  /* 0x0001e0ff02007986 */ /* 0x0001e8000c101904 */
[----:B-1----:R-:W2:Y:S04]  /*0120*/  LDG.E R13, desc[UR4][R8.64+0xfc] ;  /* 0x0000fc04080d7981 */ /* 0x002ea8000c1e1900 */
[----:B--2---:R0:W-:Y:S04]  /*0130*/  STG.E desc[UR4][R2.64+0x1ac], R13 ;  /* 0x0001ac0d02007986 */ /* 0x0041e8000c101904 */
[----:B------:R-:W2:Y:S01]  /*0140*/  LDG.E R11, desc[UR4][R8.64+0x150] ;  /* 0x00015004080b7981 */ /* 0x000ea2000c1e1900 */
[C---:B------:R-:W-:Y:S01]  /*0150*/  VIADD R7, R13.reuse, 0xffffffff ;  /* 0xffffffff0d077836 */ /* 0x040fe20000000000 */
[C---:B------:R-:W-:Y:S01]  /*0160*/  IADD3 R6, PT, PT, R13.reuse, 0x1, RZ ;  /* 0x000000010d067810 */ /* 0x040fe20007ffe0ff */
[----:B------:R-:W-:Y:S01]  /*0170*/  BSSY.RECONVERGENT B0, `(.L_x_1) ;  /* 0x0000017000007945 */ /* 0x000fe20003800200 */
[----:B------:R-:W-:-:S02]  /*0180*/  ISETP.NE.AND P0, PT, R13, RZ, PT ;  /* 0x000000ff0d00720c */ /* 0x000fc40003f05270 */
[----:B------:R-:W-:Y:S01]  /*0190*/  ISETP.GT.U32.AND P1, PT, R7, 0x12, PT ;  /* 0x000000120700780c */ /* 0x000fe20003f24070 */
[----:B------:R0:W-:Y:S04]  /*01a0*/  STG.E.64 desc[UR4][R2.64+0x1b0], R6 ;  /* 0x0001b00602007986 */ /* 0x0001e8000c101b04 */
[----:B--2---:R0:W-:Y:S08]  /*01b0*/  STG.E desc[UR4][R2.64+0x1c4], R11 ;  /* 0x0001c40b02007986 */ /* 0x0041f0000c101904 */
[----:B------:R-:W-:Y:S05]  /*01c0*/  @P1 BRA `(.L_x_2) ;  /* 0x0000000000441947 */ /* 0x000fea0003800000 */
[----:B------:R-:W-:-:S04]  /*01d0*/  IMAD.WIDE.U32 R8, R7, 0x4, R2 ;  /* 0x0000000407087825 */ /* 0x000fc800078e0002 */
[----:B0-----:R-:W-:Y:S01]  /*01e0*/  IMAD.WIDE.U32 R10, R6, 0x4, R2 ;  /* 0x00000004060a7825 */ /* 0x001fe200078e0002 */
[----:B------:R-:W2:Y:S04]  /*01f0*/  LDG.E R0, desc[UR4][R8.64] ;  /* 0x0000000408007981 */ /* 0x000ea8000c1e1900 */
[----:B------:R-:W2:Y:S02]  /*0200*/  LDG.E R7, desc[UR4][R10.64] ;  /* 0x000000040a077981 */ /* 0x000ea4000c1e1900 */
[----:B--2---:R-:W-:-:S13]  /*0210*/  ISETP.NE.AND P1, PT, R0, R7, PT ;  /* 0x000000070000720c */ /* 0x004fda0003f25270 */
[----:B------:R-:W-:-:S05]  /*0220*/  @!P1 IMAD.MOV.U32 R13, RZ, RZ, 0x1 ;  /* 0x00000001ff0d9424 */ /* 0x000fca00078e00ff */
[----:B------:R1:W-:Y:S04]  /*0230*/  @!P1 STG.E desc[UR4][R2.64+0x1b8], R13 ;  /* 0x0001b80d02009986 */ /* 0x0003e8000c101904 */
[----:B------:R-:W2:Y:S04]  /*0240*/  LDG.E R0, desc[UR4][R8.64+0x54] ;  /* 0x0000540408007981 */ /* 0x000ea8000c1e1900 */
[----:B------:R-:W2:Y:S02]  /*0250*/  LDG.E R7, desc[UR4][R10.64+0x54] ;  /* 0x000054040a077981 */ /* 0x000ea4000c1e1900 */
[----:B--2---:R-:W-:-:S13]  /*0260*/  ISETP.NE.AND P1, PT, R0, R7, PT ;  /* 0x000000070000720c */ /* 0x004fda0003f25270 */
[----:B------:R-:W-:-:S05]  /*0270*/  @!P1 MOV R15, 0x1 ;  /* 0x00000001000f9802 */ /* 0x000fca0000000f00 */
[----:B------:R1:W-:Y:S04]  /*0280*/  @!P1 STG.E desc[UR4][R2.64+0x1bc], R15 ;  /* 0x0001bc0f02009986 */ /* 0x0003e8000c101904 */
[----:B------:R-:W2:Y:S04]  /*0290*/  LDG.E R0, desc[UR4][R8.64+0xa8] ;  /* 0x0000a80408007981 */ /* 0x000ea8000c1e1900 */
[----:B------:R-:W2:Y:S02]  /*02a0*/  LDG.E R7, desc[UR4][R10.64+0xa8] ;  /* 0x0000a8040a077981 */ /* 0x000ea4000c1e1900 */
[----:B--2---:R-:W-:-:S13]  /*02b0*/  ISETP.NE.AND P1, PT, R0, R7, PT ;  /* 0x000000070000720c */ /* 0x004fda0003f25270 */
[----:B------:R-:W-:-:S05]  /*02c0*/  @!P1 IMAD.MOV.U32 R7, RZ, RZ, 0x1 ;  /* 0x00000001ff079424 */ /* 0x000fca00078e00ff */
[----:B------:R1:W-:Y:S02]  /*02d0*/  @!P1 STG.E desc[UR4][R2.64+0x1c0], R7 ;  /* 0x0001c00702009986 */ /* 0x0003e4000c101904 */
.L_x_2:
[----:B------:R-:W-:Y:S05]  /*02e0*/  BSYNC.RECONVERGENT B0 ;  /* 0x0000000000007941 */ /* 0x000fea0003800200 */
.L_x_1:
[----:B------:R-:W-:Y:S04]  /*02f0*/  BSSY.RECONVERGENT B0, `(.L_x_3) ;  /* 0x0000042000007945 */ /* 0x000fe80003800200 */
[----:B------:R-:W-:Y:S05]  /*0300*/  @P0 BRA `(.L_x_4) ;  /* 0x0000000400000947 */ /* 0x000fea0003800000 */
[C-C-:B------:R-:W-:Y:S01]  /*0310*/  IMAD.WIDE.U32 R8, R6.reuse, 0x4, R2.reuse ;  /* 0x0000000406087825 */ /* 0x140fe200078e0002 */
[----:B------:R-:W2:Y:S05]  /*0320*/  LDG.E R0, desc[UR4][R2.64+0x1c4] ;  /* 0x0001c40402007981 */ /* 0x000eaa000c1e1900 */
[----:B------:R-:W3:Y:S01]  /*0330*/  LDG.E R9, desc[UR4][R8.64] ;  /* 0x0000000408097981 */ /* 0x000ee2000c1e1900 */
[----:B01----:R-:W-:-:S03]  /*0340*/  IMAD.WIDE R6, R6, 0x4, R2 ;  /* 0x0000000406067825 */ /* 0x003fc600078e0202 */
[----:B---3--:R0:W-:Y:S04]  /*0350*/  STG.E desc[UR4][R2.64], R9 ;  /* 0x0000000902007986 */ /* 0x0081e8000c101904 */
[----:B------:R-:W3:Y:S04]  /*0360*/  LDG.E R11, desc[UR4][R6.64+0x54] ;  /* 0x00005404060b7981 */ /* 0x000ee8000c1e1900 */
[----:B---3--:R0:W-:Y:S04]  /*0370*/  STG.E desc[UR4][R2.64+0x54], R11 ;  /* 0x0000540b02007986 */ /* 0x0081e8000c101904 */
[----:B------:R-:W3:Y:S01]  /*0380*/  LDG.E R13, desc[UR4][R6.64+0xa8] ;  /* 0x0000a804060d7981 */ /* 0x000ee2000c1e1900 */
[----:B--2---:R-:W-:Y:S01]  /*0390*/  ISETP.GT.AND P0, PT, R0, 0x1, PT ;  /* 0x000000010000780c */ /* 0x004fe20003f04270 */
[----:B------:R-:W-:Y:S02]  /*03a0*/  BSSY.RELIABLE B1, `(.L_x_5) ;  /* 0x0000031000017945 */ /* 0x000fe40003800100 */
[----:B---3--:R0:W-:Y:S10]  /*03b0*/  STG.E desc[UR4][R2.64+0xa8], R13 ;  /* 0x0000a80d02007986 */ /* 0x0081f4000c101904 */
[----:B------:R-:W-:Y:S05]  /*03c0*/  @P0 BRA `(.L_x_6) ;  /* 0x00000000004c0947 */ /* 0x000fea0003800000 */
[----:B------:R-:W-:-:S04]  /*03d0*/  VIMNMX.U32 R0, PT, PT, R0, 0x2, PT ;  /* 0x0000000200007848 */ /* 0x000fc80003fe0000 */
[----:B------:R-:W-:-:S04]  /*03e0*/  SHF.L.U32 R0, R0, 0x2, RZ ;  /* 0x0000000200007819 */ /* 0x000fc800000006ff */
[----:B------:R-:W1:Y:S02]  /*03f0*/  LDC R6, c[0x2][R0] ;  /* 0x0080000000067b82 */ /* 0x000e640000000800 */
[----:B-1----:R-:W-:-:S04]  /*0400*/  SHF.R.S32.HI R7, RZ, 0x1f, R6 ;  /* 0x0000001fff077819 */ /* 0x002fc80000011406 */
.L_x_33:
[----:B------:R-:W-:Y:S05]  /*0410*/  BRX R6 -0x420                                  (*"BRANCH_TARGETS .L_x_34,.L_x_35,.L_x_36"*) ;  /* 0xfffffff806f87949 */ /* 0x000fea000383ffff */
.L_x_35:
[----:B------:R-:W-:Y:S05]  /*0420*/  BREAK.RELIABLE B1 ;  /* 0x0000000000017942 */ /* 0x000fea0003800100 */
[----:B------:R-:W2:Y:S02]  /*0430*/  LDG.E R7, desc[UR4][R2.64+0x1ac] ;  /* 0x0001ac0402077981 */ /* 0x000ea4000c1e1900 */
[----:B--2---:R-:W-:-:S05]  /*0440*/  IMAD.WIDE R6, R7, 0x4, R2 ;  /* 0x0000000407067825 */ /* 0x004fca00078e0202 */
[----:B------:R-:W0:Y:S02]  /*0450*/  LDG.E R0, desc[UR4][R6.64] ;  /* 0x0000000406007981 */ /* 0x000e24000c1e1900 */
[----:B0-----:R-:W-:-:S05]  /*0460*/  VIADD R9, R0, 0x1 ;  /* 0x0000000100097836 */ /* 0x001fca0000000000 */
[----:B------:R0:W-:Y:S01]  /*0470*/  STG.E desc[UR4][R6.64], R9 ;  /* 0x0000000906007986 */ /* 0x0001e2000c101904 */
[----:B------:R-:W-:Y:S05]  /*0480*/  BRA `(.L_x_4) ;  /* 0x0000000000a07947 */ /* 0x000fea0003800000 */
.L_x_34:
[----:B------:R-:W-:Y:S05]  /*0490*/  BREAK.RELIABLE B1 ;  /* 0x0000000000017942 */ /* 0x000fea0003800100 */
[----:B------:R-:W2:Y:S02]  /*04a0*/  LDG.E R7, desc[UR4][R2.64+0x1ac] ;  /* 0x0001ac0402077981 */ /* 0x000ea4000c1e1900 */
[----:B--2---:R-:W-:-:S05]  /*04b0*/  IMAD.WIDE R6, R7, 0x4, R2 ;  /* 0x0000000407067825 */ /* 0x004fca00078e0202 */
[----:B------:R-:W0:Y:S02]  /*04c0*/  LDG.E R0, desc[UR4][R6.64] ;  /* 0x0000000406007981 */ /* 0x000e24000c1e1900 */
[----:B0-----:R-:W-:-:S05]  /*04d0*/  IADD3 R9, PT, PT, R0, -0x1, RZ ;  /* 0xffffffff00097810 */ /* 0x001fca0007ffe0ff */
[----:B------:R0:W-:Y:S01]  /*04e0*/  STG.E desc[UR4][R6.64], R9 ;  /* 0x0000000906007986 */ /* 0x0001e2000c101904 */
[----:B------:R-:W-:Y:S05]  /*04f0*/  BRA `(.L_x_4) ;  /* 0x0000000000847947 */ /* 0x000fea0003800000 */
.L_x_6:
[----:B------:R-:W-:-:S05]  /*0500*/  IMAD.MOV.U32 R7, RZ, RZ, -0x2 ;  /* 0xfffffffeff077424 */ /* 0x000fca00078e00ff */
[----:B------:R-:W-:-:S04]  /*0510*/  VIADDMNMX.U32 R0, R0, R7, 0x3, PT ;  /* 0x0000000300007446 */ /* 0x000fc80003800007 */
[----:B------:R-:W-:-:S04]  /*0520*/  SHF.L.U32 R0, R0, 0x2, RZ ;  /* 0x0000000200007819 */ /* 0x000fc800000006ff */
[----:B------:R-:W1:Y:S02]  /*0530*/  LDC R6, c[0x2][R0+0xc] ;  /* 0x0080030000067b82 */ /* 0x000e640000000800 */
[----:B-1----:R-:W-:-:S04]  /*0540*/  SHF.R.S32.HI R7, RZ, 0x1f, R6 ;  /* 0x0000001fff077819 */ /* 0x002fc80000011406 */
.L_x_37:
[----:B------:R-:W-:Y:S05]  /*0550*/  BRX R6 -0x560                                  (*"BRANCH_TARGETS .L_x_38,.L_x_39,.L_x_40,.L_x_36"*) ;  /* 0xfffffff806a87949 */ /* 0x000fea000383ffff */
.L_x_40:
[----:B------:R-:W-:Y:S05]  /*0560*/  BREAK.RELIABLE B1 ;  /* 0x0000000000017942 */ /* 0x000fea0003800100 */
[----:B------:R-:W2:Y:S02]  /*0570*/  LDG.E R7, desc[UR4][R2.64+0x1ac] ;  /* 0x0001ac0402077981 */ /* 0x000ea4000c1e1900 */
[----:B--2---:R-:W-:-:S05]  /*0580*/  IMAD.WIDE R6, R7, 0x4, R2 ;  /* 0x0000000407067825 */ /* 0x004fca00078e0202 */
[----:B------:R-:W0:Y:S02]  /*0590*/  LDG.E R0, desc[UR4][R6.64+0xa8] ;  /* 0x0000a80406007981 */ /* 0x000e24000c1e1900 */
[----:B0-----:R-:W-:-:S05]  /*05a0*/  VIADD R9, R0, 0xffffffff ;  /* 0xffffffff00097836 */ /* 0x001fca0000000000 */
[----:B------:R3:W-:Y:S01]  /*05b0*/  STG.E desc[UR4][R6.64+0xa8], R9 ;  /* 0x0000a80906007986 */ /* 0x0007e2000c101904 */
[----:B------:R-:W-:Y:S05]  /*05c0*/  BRA `(.L_x_4) ;  /* 0x0000000000507947 */ /* 0x000fea0003800000 */
.L_x_38:
[----:B------:R-:W-:Y:S05]  /*05d0*/  BREAK.RELIABLE B1 ;  /* 0x0000000000017942 */ /* 0x000fea0003800100 */
[----:B------:R-:W2:Y:S02]  /*05e0*/  LDG.E R7, desc[UR4][R2.64+0x1ac] ;  /* 0x0001ac0402077981 */ /* 0x000ea4000c1e1900 */
[----:B--2---:R-:W-:-:S05]  /*05f0*/  IMAD.WIDE R6, R7, 0x4, R2 ;  /* 0x0000000407067825 */ /* 0x004fca00078e0202 */
[----:B------:R-:W0:Y:S02]  /*0600*/  LDG.E R0, desc[UR4][R6.64+0x54] ;  /* 0x0000540406007981 */ /* 0x000e24000c1e1900 */
[----:B0-----:R-:W-:-:S05]  /*0610*/  IADD3 R9, PT, PT, R0, -0x1, RZ ;  /* 0xffffffff00097810 */ /* 0x001fca0007ffe0ff */
[----:B------:R4:W-:Y:S01]  /*0620*/  STG.E desc[UR4][R6.64+0x54], R9 ;  /* 0x0000540906007986 */ /* 0x0009e2000c101904 */
[----:B------:R-:W-:Y:S05]  /*0630*/  BRA `(.L_x_4) ;  /* 0x0000000000347947 */ /* 0x000fea0003800000 */
.L_x_39:
[----:B------:R-:W-:Y:S05]  /*0640*/  BREAK.RELIABLE B1 ;  /* 0x0000000000017942 */ /* 0x000fea0003800100 */
[----:B------:R-:W2:Y:S02]  /*0650*/  LDG.E R7, desc[UR4][R2.64+0x1ac] ;  /* 0x0001ac0402077981 */ /* 0x000ea4000c1e1900 */
[----:B--2---:R-:W-:-:S05]  /*0660*/  IMAD.WIDE R6, R7, 0x4, R2 ;  /* 0x0000000407067825 */ /* 0x004fca00078e0202 */
[----:B------:R-:W0:Y:S02]  /*0670*/  LDG.E R0, desc[UR4][R6.64+0x54] ;  /* 0x0000540406007981 */ /* 0x000e24000c1e1900 */
[----:B0-----:R-:W-:-:S05]  /*0680*/  VIADD R9, R0, 0x1 ;  /* 0x0000000100097836 */ /* 0x001fca0000000000 */
[----:B------:R2:W-:Y:S01]  /*0690*/  STG.E desc[UR4][R6.64+0x54], R9 ;  /* 0x0000540906007986 */ /* 0x0005e2000c101904 */
[----:B------:R-:W-:Y:S05]  /*06a0*/  BRA `(.L_x_4) ;  /* 0x0000000000187947 */ /* 0x000fea0003800000 */
.L_x_36:
[----:B------:R-:W-:Y:S05]  /*06b0*/  BSYNC.RELIABLE B1 ;  /* 0x0000000000017941 */ /* 0x000fea0003800100 */
.L_x_5:
[----:B------:R-:W2:Y:S02]  /*06c0*/  LDG.E R7, desc[UR4][R2.64+0x1ac] ;  /* 0x0001ac0402077981 */ /* 0x000ea4000c1e1900 */
[----:B--2---:R-:W-:-:S05]  /*06d0*/  IMAD.WIDE R6, R7, 0x4, R2 ;  /* 0x0000000407067825 */ /* 0x004fca00078e0202 */
[----:B------:R-:W0:Y:S02]  /*06e0*/  LDG.E R0, desc[UR4][R6.64+0xa8] ;  /* 0x0000a80406007981 */ /* 0x000e24000c1e1900 */
[----:B0-----:R-:W-:-:S05]  /*06f0*/  IADD3 R9, PT, PT, R0, 0x1, RZ ;  /* 0x0000000100097810 */ /* 0x001fca0007ffe0ff */
[----:B------:R0:W-:Y:S02]  /*0700*/  STG.E desc[UR4][R6.64+0xa8], R9 ;  /* 0x0000a80906007986 */ /* 0x0001e4000c101904 */
.L_x_4:
[----:B------:R-:W-:Y:S05]  /*0710*/  BSYNC.RECONVERGENT B0 ;  /* 0x0000000000007941 */ /* 0x000fea0003800200 */
.L_x_3:
[----:B------:R-:W5:Y:S01]  /*0720*/  LDG.E R0, desc[UR4][R2.64+0x1ac] ;  /* 0x0001ac0402007981 */ /* 0x000f62000c1e1900 */
[----:B------:R-:W-:Y:S01]  /*0730*/  BSSY.RECONVERGENT B0, `(.L_x_7) ;  /* 0x0000043000007945 */ /* 0x000fe20003800200 */
[----:B-----5:R-:W-:-:S13]  /*0740*/  ISETP.NE.AND P0, PT, R0, 0x14, PT ;  /* 0x000000140000780c */ /* 0x020fda0003f05270 */
[----:B------:R-:W-:Y:S05]  /*0750*/  @P0 BRA `(.L_x_8) ;  /* 0x0000000400000947 */ /* 0x000fea0003800000 */
[----:B01234-:R-:W2:Y:S04]  /*0760*/  LDG.E R7, desc[UR4][R2.64+0x1b4] ;  /* 0x0001b40402077981 */ /* 0x01fea8000c1e1900 */
[----:B------:R-:W3:Y:S01]  /*0770*/  LDG.E R0, desc[UR4][R2.64+0x1c4] ;  /* 0x0001c40402007981 */ /* 0x000ee2000c1e1900 */
[----:B--2---:R-:W-:-:S05]  /*0780*/  IMAD.WIDE R6, R7, 0x4, R2 ;  /* 0x0000000407067825 */ /* 0x004fca00078e0202 */
[----:B------:R-:W2:Y:S04]  /*0790*/  LDG.E R9, desc[UR4][R6.64] ;  /* 0x0000000406097981 */ /* 0x000ea8000c1e1900 */
[----:B--2---:R0:W-:Y:S04]  /*07a0*/  STG.E desc[UR4][R2.64+0x50], R9 ;  /* 0x0000500902007986 */ /* 0x0041e8000c101904 */
[----:B------:R-:W2:Y:S04]  /*07b0*/  LDG.E R11, desc[UR4][R6.64+0x54] ;  /* 0x00005404060b7981 */ /* 0x000ea8000c1e1900 */
[----:B--2---:R0:W-:Y:S04]  /*07c0*/  STG.E desc[UR4][R2.64+0xa4], R11 ;  /* 0x0000a40b02007986 */ /* 0x0041e8000c101904 */
[----:B------:R-:W2:Y:S01]  /*07d0*/  LDG.E R13, desc[UR4][R6.64+0xa8] ;  /* 0x0000a804060d7981 */ /* 0x000ea2000c1e1900 */
[----:B---3--:R-:W-:Y:S01]  /*07e0*/  ISETP.GT.AND P0, PT, R0, 0x1, PT ;  /* 0x000000010000780c */ /* 0x008fe20003f04270 */
[----:B------:R-:W-:Y:S02]  /*07f0*/  BSSY.RELIABLE B1, `(.L_x_9) ;  /* 0x0000031000017945 */ /* 0x000fe40003800100 */
[----:B--2---:R0:W-:Y:S10]  /*0800*/  STG.E desc[UR4][R2.64+0xf8], R13 ;  /* 0x0000f80d02007986 */ /* 0x0041f4000c101904 */
[----:B------:R-:W-:Y:S05]  /*0810*/  @P0 BRA `(.L_x_10) ;  /* 0x00000000004c0947 */ /* 0x000fea0003800000 */
[----:B------:R-:W-:-:S05]  /*0820*/  VIMNMX.U32 R0, PT, PT, R0, 0x2, PT ;  /* 0x0000000200007848 */ /* 0x000fca0003fe0000 */
[----:B------:R-:W-:-:S04]  /*0830*/  IMAD.SHL.U32 R0, R0, 0x4, RZ ;  /* 0x0000000400007824 */ /* 0x000fc800078e00ff */
[----:B------:R-:W1:Y:S02]  /*0840*/  LDC R6, c[0x2][R0+0x1c] ;  /* 0x0080070000067b82 */ /* 0x000e640000000800 */
[----:B-1----:R-:W-:-:S04]  /*0850*/  SHF.R.S32.HI R7, RZ, 0x1f, R6 ;  /* 0x0000001fff077819 */ /* 0x002fc80000011406 */
.L_x_42:
[----:B------:R-:W-:Y:S05]  /*0860*/  BRX R6 -0x870                                  (*"BRANCH_TARGETS .L_x_43,.L_x_44,.L_x_45"*) ;  /* 0xfffffff406e47949 */ /* 0x000fea000383ffff */
.L_x_44:
[----:B------:R-:W-:Y:S05]  /*0870*/  BREAK.RELIABLE B1 ;  /* 0x0000000000017942 */ /* 0x000fea0003800100 */
[----:B------:R-:W2:Y:S02]  /*0880*/  LDG.E R7, desc[UR4][R2.64+0x1ac] ;  /* 0x0001ac0402077981 */ /* 0x000ea4000c1e1900 */
[----:B--2---:R-:W-:-:S05]  /*0890*/  IMAD.WIDE R6, R7, 0x4, R2 ;  /* 0x0000000407067825 */ /* 0x004fca00078e0202 */
[----:B------:R-:W0:Y:S02]  /*08a0*/  LDG.E R0, desc[UR4][R6.64] ;  /* 0x0000000406007981 */ /* 0x000e24000c1e1900 */
[----:B0-----:R-:W-:-:S05]  /*08b0*/  IADD3 R9, PT, PT, R0, 0x1, RZ ;  /* 0x0000000100097810 */ /* 0x001fca0007ffe0ff */
[----:B------:R0:W-:Y:S01]  /*08c0*/  STG.E desc[UR4][R6.64], R9 ;  /* 0x0000000906007986 */ /* 0x0001e2000c101904 */
[----:B------:R-:W-:Y:S05]  /*08d0*/  BRA `(.L_x_8) ;  /* 0x0000000000a07947 */ /* 0x000fea0003800000 */
.L_x_43:
[----:B------:R-:W-:Y:S05]  /*08e0*/  BREAK.RELIABLE B1 ;  /* 0x0000000000017942 */ /* 0x000fea0003800100 */
[----:B------:R-:W2:Y:S02]  /*08f0*/  LDG.E R7, desc[UR4][R2.64+0x1ac] ;  /* 0x0001ac0402077981 */ /* 0x000ea4000c1e1900 */
[----:B--2---:R-:W-:-:S05]  /*0900*/  IMAD.WIDE R6, R7, 0x4, R2 ;  /* 0x0000000407067825 */ /* 0x004fca00078e0202 */
[----:B------:R-:W0:Y:S02]  /*0910*/  LDG.E R0, desc[UR4][R6.64] ;  /* 0x0000000406007981 */ /* 0x000e24000c1e1900 */
[----:B0-----:R-:W-:-:S05]  /*0920*/  VIADD R9, R0, 0xffffffff ;  /* 0xffffffff00097836 */ /* 0x001fca0000000000 */
[----:B------:R0:W-:Y:S01]  /*0930*/  STG.E desc[UR4][R6.64], R9 ;  /* 0x0000000906007986 */ /* 0x0001e2000c101904 */
[----:B------:R-:W-:Y:S05]  /*0940*/  BRA `(.L_x_8) ;  /* 0x0000000000847947 */ /* 0x000fea0003800000 */
.L_x_10:
[----:B------:R-:W-:-:S04]  /*0950*/  MOV R7, 0xfffffffe ;  /* 0xfffffffe00077802 */ /* 0x000fc80000000f00 */
[----:B------:R-:W-:-:S05]  /*0960*/  VIADDMNMX.U32 R0, R0, R7, 0x3, PT ;  /* 0x0000000300007446 */ /* 0x000fca0003800007 */
[----:B------:R-:W-:-:S04]  /*0970*/  IMAD.SHL.U32 R0, R0, 0x4, RZ ;  /* 0x0000000400007824 */ /* 0x000fc800078e00ff */
[----:B------:R-:W1:Y:S02]  /*0980*/  LDC R6, c[0x2][R0+0x28] ;  /* 0x00800a0000067b82 */ /* 0x000e640000000800 */
[----:B-1----:R-:W-:-:S04]  /*0990*/  SHF.R.S32.HI R7, RZ, 0x1f, R6 ;  /* 0x0000001fff077819 */ /* 0x002fc80000011406 */
.L_x_46:
[----:B------:R-:W-:Y:S05]  /*09a0*/  BRX R6 -0x9b0                                  (*"BRANCH_TARGETS .L_x_47,.L_x_48,.L_x_49,.L_x_45"*) ;  /* 0xfffffff406947949 */ /* 0x000fea000383ffff */
.L_x_49:
[----:B------:R-:W-:Y:S05]  /*09b0*/  BREAK.RELIABLE B1 ;  /* 0x0000000000017942 */ /* 0x000fea0003800100 */
[----:B------:R-:W2:Y:S02]  /*09c0*/  LDG.E R7, desc[UR4][R2.64+0x1ac] ;  /* 0x0001ac0402077981 */ /* 0x000ea4000c1e1900 */
[----:B--2---:R-:W-:-:S05]  /*09d0*/  IMAD.WIDE R6, R7, 0x4, R2 ;  /* 0x0000000407067825 */ /* 0x004fca00078e0202 */
[----:B------:R-:W0:Y:S02]  /*09e0*/  LDG.E R0, desc[UR4][R6.64+0xa8] ;  /* 0x0000a80406007981 */ /* 0x000e24000c1e1900 */
[----:B0-----:R-:W-:-:S05]  /*09f0*/  IADD3 R9, PT, PT, R0, -0x1, RZ ;  /* 0xffffffff00097810 */ /* 0x001fca0007ffe0ff */
[----:B------:R0:W-:Y:S01]  /*0a00*/  STG.E desc[UR4][R6.64+0xa8], R9 ;  /* 0x0000a80906007986 */ /* 0x0001e2000c101904 */
[----:B------:R-:W-:Y:S05]  /*0a10*/  BRA `(.L_x_8) ;  /* 0x0000000000507947 */ /* 0x000fea0003800000 */
.L_x_47:
[----:B------:R-:W-:Y:S05]  /*0a20*/  BREAK.RELIABLE B1 ;  /* 0x0000000000017942 */ /* 0x000fea0003800100 */
[----:B------:R-:W2:Y:S02]  /*0a30*/  LDG.E R7, desc[UR4][R2.64+0x1ac] ;  /* 0x0001ac0402077981 */ /* 0x000ea4000c1e1900 */
[----:B--2---:R-:W-:-:S05]  /*0a40*/  IMAD.WIDE R6, R7, 0x4, R2 ;  /* 0x0000000407067825 */ /* 0x004fca00078e0202 */
[----:B------:R-:W0:Y:S02]  /*0a50*/  LDG.E R0, desc[UR4][R6.64+0x54] ;  /* 0x0000540406007981 */ /* 0x000e24000c1e1900 */
[----:B0-----:R-:W-:-:S05]  /*0a60*/  VIADD R9, R0, 0xffffffff ;  /* 0xffffffff00097836 */ /* 0x001fca0000000000 */
[----:B------:R0:W-:Y:S01]  /*0a70*/  STG.E desc[UR4][R6.64+0x54], R9 ;  /* 0x0000540906007986 */ /* 0x0001e2000c101904 */
[----:B------:R-:W-:Y:S05]  /*0a80*/  BRA `(.L_x_8) ;  /* 0x0000000000347947 */ /* 0x000fea0003800000 */
.L_x_48:
[----:B------:R-:W-:Y:S05]  /*0a90*/  BREAK.RELIABLE B1 ;  /* 0x0000000000017942 */ /* 0x000fea0003800100 */
[----:B------:R-:W2:Y:S02]  /*0aa0*/  LDG.E R7, desc[UR4][R2.64+0x1ac] ;  /* 0x0001ac0402077981 */ /* 0x000ea4000c1e1900 */
[----:B--2---:R-:W-:-:S05]  /*0ab0*/  IMAD.WIDE R6, R7, 0x4, R2 ;  /* 0x0000000407067825 */ /* 0x004fca00078e0202 */
[----:B------:R-:W0:Y:S02]  /*0ac0*/  LDG.E R0, desc[UR4][R6.64+0x54] ;  /* 0x0000540406007981 */ /* 0x000e24000c1e1900 */
[----:B0-----:R-:W-:-:S05]  /*0ad0*/  IADD3 R9, PT, PT, R0, 0x1, RZ ;  /* 0x0000000100097810 */ /* 0x001fca0007ffe0ff */
[----:B------:R0:W-:Y:S01]  /*0ae0*/  STG.E desc[UR4][R6.64+0x54], R9 ;  /* 0x0000540906007986 */ /* 0x0001e2000c101904 */
[----:B------:R-:W-:Y:S05]  /*0af0*/  BRA `(.L_x_8) ;  /* 0x0000000000187947 */ /* 0x000fea0003800000 */
.L_x_45:
[----:B------:R-:W-:Y:S05]  /*0b00*/  BSYNC.RELIABLE B1 ;  /* 0x0000000000017941 */ /* 0x000fea0003800100 */
.L_x_9:
[----:B------:R-:W2:Y:S02]  /*0b10*/  LDG.E R7, desc[UR4][R2.64+0x1ac] ;  /* 0x0001ac0402077981 */ /* 0x000ea4000c1e1900 */
[----:B--2---:R-:W-:-:S05]  /*0b20*/  IMAD.WIDE R6, R7, 0x4, R2 ;  /* 0x0000000407067825 */ /* 0x004fca00078e0202 */
[----:B------:R-:W0:Y:S02]  /*0b30*/  LDG.E R0, desc[UR4][R6.64+0xa8] ;  /* 0x0000a80406007981 */ /* 0x000e24000c1e1900 */
[----:B0-----:R-:W-:-:S05]  /*0b40*/  VIADD R9, R0, 0x1 ;  /* 0x0000000100097836 */ /* 0x001fca0000000000 */
[----:B------:R0:W-:Y:S02]  /*0b50*/  STG.E desc[UR4][R6.64+0xa8], R9 ;  /* 0x0000a80906007986 */ /* 0x0001e4000c101904 */
.L_x_8:
[----:B------:R-:W-:Y:S05]  /*0b60*/  BSYNC.RECONVERGENT B0 ;  /* 0x0000000000007941 */ /* 0x000fea0003800200 */
.L_x_7:
[----:B0-234-:R-:W2:Y:S01]  /*0b70*/  LDG.E R9, desc[UR4][R2.64+0x1ac] ;  /* 0x0001ac0402097981 */ /* 0x01dea2000c1e1900 */
[----:B------:R-:W-:Y:S01]  /*0b80*/  BSSY.RECONVERGENT B0, `(.L_x_11) ;  /* 0x0000056000007945 */ /* 0x000fe20003800200 */
[----:B--2---:R-:W-:-:S04]  /*0b90*/  IADD3 R0, PT, PT, R9, -0x1, RZ ;  /* 0xffffffff09007810 */ /* 0x004fc80007ffe0ff */
[----:B------:R-:W-:-:S13]  /*0ba0*/  ISETP.GT.U32.AND P0, PT, R0, 0x12, PT ;  /* 0x000000120000780c */ /* 0x000fda0003f04070 */
[----:B------:R-:W-:Y:S05]  /*0bb0*/  @P0 BRA `(.L_x_12) ;  /* 0x0000000400480947 */ /* 0x000fea0003800000 */
[----:B------:R-:W2:Y:S02]  /*0bc0*/  LDG.E R0, desc[UR4][R2.64+0x1b8] ;  /* 0x0001b80402007981 */ /* 0x000ea4000c1e1900 */
[----:B--2---:R-:W-:-:S13]  /*0bd0*/  ISETP.NE.AND P0, PT, R0, 0x1, PT ;  /* 0x000000010000780c */ /* 0x004fda0003f05270 */
[----:B------:R-:W-:Y:S05]  /*0be0*/  @P0 BRA `(.L_x_12) ;  /* 0x00000004003c0947 */ /* 0x000fea0003800000 */
[----:B------:R-:W2:Y:S02]  /*0bf0*/  LDG.E R0, desc[UR4][R2.64+0x1bc] ;  /* 0x0001bc0402007981 */ /* 0x000ea4000c1e1900 */
[----:B--2---:R-:W-:-:S13]  /*0c00*/  ISETP.NE.AND P0, PT, R0, 0x1, PT ;  /* 0x000000010000780c */ /* 0x004fda0003f05270 */
[----:B------:R-:W-:Y:S05]  /*0c10*/  @P0 BRA `(.L_x_12) ;  /* 0x0000000400300947 */ /* 0x000fea0003800000 */
[----:B------:R-:W2:Y:S02]  /*0c20*/  LDG.E R0, desc[UR4][R2.64+0x1c0] ;  /* 0x0001c00402007981 */ /* 0x000ea4000c1e1900 */
[----:B--2---:R-:W-:-:S13]  /*0c30*/  ISETP.NE.AND P0, PT, R0, 0x1, PT ;  /* 0x000000010000780c */ /* 0x004fda0003f05270 */
[----:B------:R-:W-:Y:S05]  /*0c40*/  @P0 BRA `(.L_x_12) ;  /* 0x0000000400240947 */ /* 0x000fea0003800000 */
[----:B-1----:R-:W2:Y:S02]  /*0c50*/  LDG.E R7, desc[UR4][R2.64+0x1b0] ;  /* 0x0001b00402077981 */ /* 0x002ea4000c1e1900 */
[----:B--2---:R-:W-:-:S05]  /*0c60*/  IMAD.WIDE R6, R7, 0x4, R2 ;  /* 0x0000000407067825 */ /* 0x004fca00078e0202 */
[----:B------:R-:W2:Y:S01]  /*0c70*/  LDG.E R15, desc[UR4][R6.64] ;  /* 0x00000004060f7981 */ /* 0x000ea2000c1e1900 */
[----:B------:R-:W-:-:S05]  /*0c80*/  IMAD.WIDE.U32 R8, R9, 0x4, R2 ;  /* 0x0000000409087825 */ /* 0x000fca00078e0002 */
[----:B--2---:R0:W-:Y:S04]  /*0c90*/  STG.E desc[UR4][R8.64], R15 ;  /* 0x0000000f08007986 */ /* 0x0041e8000c101904 */
[----:B------:R-:W2:Y:S04]  /*0ca0*/  LDG.E R11, desc[UR4][R2.64+0x1b0] ;  /* 0x0001b004020b7981 */ /* 0x000ea8000c1e1900 */
[----:B------:R-:W3:Y:S01]  /*0cb0*/  LDG.E R13, desc[UR4][R2.64+0x1ac] ;  /* 0x0001ac04020d7981 */ /* 0x000ee2000c1e1900 */
[----:B--2---:R-:W-:-:S06]  /*0cc0*/  IMAD.WIDE R10, R11, 0x4, R2 ;  /* 0x000000040b0a7825 */ /* 0x004fcc00078e0202 */
[----:B------:R-:W2:Y:S01]  /*0cd0*/  LDG.E R11, desc[UR4][R10.64+0x54] ;  /* 0x000054040a0b7981 */ /* 0x000ea2000c1e1900 */
[----:B---3--:R-:W-:-:S05]  /*0ce0*/  IMAD.WIDE R12, R13, 0x4, R2 ;  /* 0x000000040d0c7825 */ /* 0x008fca00078e0202 */
[----:B--2---:R1:W-:Y:S04]  /*0cf0*/  STG.E desc[UR4][R12.64+0x54], R11 ;  /* 0x0000540b0c007986 */ /* 0x0043e8000c101904 */
[----:B------:R-:W2:Y:S04]  /*0d00*/  LDG.E R17, desc[UR4][R2.64+0x1b0] ;  /* 0x0001b00402117981 */ /* 0x000ea8000c1e1900 */
[----:B------:R-:W0:Y:S01]  /*0d10*/  LDG.E R19, desc[UR4][R2.64+0x1ac] ;  /* 0x0001ac0402137981 */ /* 0x000e22000c1e1900 */
[----:B--2---:R-:W-:-:S06]  /*0d20*/  IMAD.WIDE R6, R17, 0x4, R2 ;  /* 0x0000000411067825 */ /* 0x004fcc00078e0202 */
[----:B------:R-:W2:Y:S01]  /*0d30*/  LDG.E R7, desc[UR4][R6.64+0xa8] ;  /* 0x0000a80406077981 */ /* 0x000ea2000c1e1900 */
[----:B0-----:R-:W-:-:S05]  /*0d40*/  IMAD.WIDE R8, R19, 0x4, R2 ;  /* 0x0000000413087825 */ /* 0x001fca00078e0202 */
[----:B--2---:R1:W-:Y:S04]  /*0d50*/  STG.E desc[UR4][R8.64+0xa8], R7 ;  /* 0x0000a80708007986 */ /* 0x0043e8000c101904 */
[----:B------:R-:W2:Y:S01]  /*0d60*/  LDG.E R0, desc[UR4][R2.64+0x1c4] ;  /* 0x0001c40402007981 */ /* 0x000ea2000c1e1900 */
[----:B------:R-:W-:Y:S01]  /*0d70*/  BSSY.RELIABLE B1, `(.L_x_13) ;  /* 0x0000031000017945 */ /* 0x000fe20003800100 */
[----:B--2---:R-:W-:-:S13]  /*0d80*/  ISETP.GT.AND P0, PT, R0, 0x1, PT ;  /* 0x000000010000780c */ /* 0x004fda0003f04270 */
[----:B-1----:R-:W-:Y:S05]  /*0d90*/  @P0 BRA `(.L_x_14) ;  /* 0x00000000004c0947 */ /* 0x002fea0003800000 */
[----:B------:R-:W-:-:S04]  /*0da0*/  VIMNMX.U32 R0, PT, PT, R0, 0x2, PT ;  /* 0x0000000200007848 */ /* 0x000fc80003fe0000 */
[----:B------:R-:W-:-:S04]  /*0db0*/  SHF.L.U32 R0, R0, 0x2, RZ ;  /* 0x0000000200007819 */ /* 0x000fc800000006ff */
[----:B------:R-:W0:Y:S02]  /*0dc0*/  LDC R6, c[0x2][R0+0x38] ;  /* 0x00800e0000067b82 */ /* 0x000e240000000800 */
[----:B0-----:R-:W-:-:S04]  /*0dd0*/  SHF.R.S32.HI R7, RZ, 0x1f, R6 ;  /* 0x0000001fff077819 */ /* 0x001fc80000011406 */
.L_x_51:
[----:B------:R-:W-:Y:S05]  /*0de0*/  BRX R6 -0xdf0                                  (*"BRANCH_TARGETS .L_x_52,.L_x_53,.L_x_54"*) ;  /* 0xfffffff006847949 */ /* 0x000fea000383ffff */
.L_x_53:
[----:B------:R-:W-:Y:S05]  /*0df0*/  BREAK.RELIABLE B1 ;  /* 0x0000000000017942 */ /* 0x000fea0003800100 */
[----:B------:R-:W2:Y:S02]  /*0e00*/  LDG.E R7, desc[UR4][R2.64+0x1ac] ;  /* 0x0001ac0402077981 */ /* 0x000ea4000c1e1900 */
[----:B--2---:R-:W-:-:S05]  /*0e10*/  IMAD.WIDE R6, R7, 0x4, R2 ;  /* 0x0000000407067825 */ /* 0x004fca00078e0202 */
[----:B------:R-:W2:Y:S02]  /*0e20*/  LDG.E R0, desc[UR4][R6.64] ;  /* 0x0000000406007981 */ /* 0x000ea4000c1e1900 */
[----:B--2---:R-:W-:-:S05]  /*0e30*/  VIADD R9, R0, 0x1 ;  /* 0x0000000100097836 */ /* 0x004fca0000000000 */
[----:B------:R0:W-:Y:S01]  /*0e40*/  STG.E desc[UR4][R6.64], R9 ;  /* 0x0000000906007986 */ /* 0x0001e2000c101904 */
[----:B------:R-:W-:Y:S05]  /*0e50*/  BRA `(.L_x_12) ;  /* 0x0000000000a07947 */ /* 0x000fea0003800000 */
.L_x_52:
[----:B------:R-:W-:Y:S05]  /*0e60*/  BREAK.RELIABLE B1 ;  /* 0x0000000000017942 */ /* 0x000fea0003800100 */
[----:B------:R-:W2:Y:S02]  /*0e70*/  LDG.E R7, desc[UR4][R2.64+0x1ac] ;  /* 0x0001ac0402077981 */ /* 0x000ea4000c1e1900 */
[----:B--2---:R-:W-:-:S05]  /*0e80*/  IMAD.WIDE R6, R7, 0x4, R2 ;  /* 0x0000000407067825 */ /* 0x004fca00078e0202 */
[----:B------:R-:W2:Y:S02]  /*0e90*/  LDG.E R0, desc[UR4][R6.64] ;  /* 0x0000000406007981 */ /* 0x000ea4000c1e1900 */
[----:B--2---:R-:W-:-:S05]  /*0ea0*/  IADD3 R9, PT, PT, R0, -0x1, RZ ;  /* 0xffffffff00097810 */ /* 0x004fca0007ffe0ff */
[----:B------:R2:W-:Y:S01]  /*0eb0*/  STG.E desc[UR4][R6.64], R9 ;  /* 0x0000000906007986 */ /* 0x0005e2000c101904 */
[----:B------:R-:W-:Y:S05]  /*0ec0*/  BRA `(.L_x_12) ;  /* 0x0000000000847947 */ /* 0x000fea0003800000 */
.L_x_14:
[----:B------:R-:W-:-:S04]  /*0ed0*/  MOV R7, 0xfffffffe ;  /* 0xfffffffe00077802 */ /* 0x000fc80000000f00 */
[----:B------:R-:W-:-:S05]  /*0ee0*/  VIADDMNMX.U32 R0, R0, R7, 0x3, PT ;  /* 0x0000000300007446 */ /* 0x000fca0003800007 */
[----:B------:R-:W-:-:S04]  /*0ef0*/  IMAD.SHL.U32 R0, R0, 0x4, RZ ;  /* 0x0000000400007824 */ /* 0x000fc800078e00ff */
[----:B------:R-:W0:Y:S02]  /*0f00*/  LDC R6, c[0x2][R0+0x44] ;  /* 0x0080110000067b82 */ /* 0x000e240000000800 */
[----:B0-----:R-:W-:-:S04]  /*0f10*/  SHF.R.S32.HI R7, RZ, 0x1f, R6 ;  /* 0x0000001fff077819 */ /* 0x001fc80000011406 */
.L_x_55:
[----:B------:R-:W-:Y:S05]  /*0f20*/  BRX R6 -0xf30                                  (*"BRANCH_TARGETS .L_x_56,.L_x_57,.L_x_58,.L_x_54"*) ;  /* 0xfffffff006347949 */ /* 0x000fea000383ffff */
.L_x_58:
[----:B------:R-:W-:Y:S05]  /*0f30*/  BREAK.RELIABLE B1 ;  /* 0x0000000000017942 */ /* 0x000fea0003800100 */
[----:B------:R-:W2:Y:S02]  /*0f40*/  LDG.E R7, desc[UR4][R2.64+0x1ac] ;  /* 0x0001ac0402077981 */ /* 0x000ea4000c1e1900 */
[----:B--2---:R-:W-:-:S05]  /*0f50*/  IMAD.WIDE R6, R7, 0x4, R2 ;  /* 0x0000000407067825 */ /* 0x004fca00078e0202 */
[----:B------:R-:W2:Y:S02]  /*0f60*/  LDG.E R0, desc[UR4][R6.64+0xa8] ;  /* 0x0000a80406007981 */ /* 0x000ea4000c1e1900 */
[----:B--2---:R-:W-:-:S05]  /*0f70*/  IADD3 R9, PT, PT, R0, -0x1, RZ ;  /* 0xffffffff00097810 */ /* 0x004fca0007ffe0ff */
[----:B------:R0:W-:Y:S01]  /*0f80*/  STG.E desc[UR4][R6.64+0xa8], R9 ;  /* 0x0000a80906007986 */ /* 0x0001e2000c101904 */
[----:B------:R-:W-:Y:S05]  /*0f90*/  BRA `(.L_x_12) ;  /* 0x0000000000507947 */ /* 0x000fea0003800000 */
.L_x_56:
[----:B------:R-:W-:Y:S05]  /*0fa0*/  BREAK.RELIABLE B1 ;  /* 0x0000000000017942 */ /* 0x000fea0003800100 */
[----:B------:R-:W2:Y:S02]  /*0fb0*/  LDG.E R7, desc[UR4][R2.64+0x1ac] ;  /* 0x0001ac0402077981 */ /* 0x000ea4000c1e1900 */
[----:B--2---:R-:W-:-:S05]  /*0fc0*/  IMAD.WIDE R6, R7, 0x4, R2 ;  /* 0x0000000407067825 */ /* 0x004fca00078e0202 */
[----:B------:R-:W2:Y:S02]  /*0fd0*/  LDG.E R0, desc[UR4][R6.64+0x54] ;  /* 0x0000540406007981 */ /* 0x000ea4000c1e1900 */
[----:B--2---:R-:W-:-:S05]  /*0fe0*/  IADD3 R9, PT, PT, R0, -0x1, RZ ;  /* 0xffffffff00097810 */ /* 0x004fca0007ffe0ff */
[----:B------:R4:W-:Y:S01]  /*0ff0*/  STG.E desc[UR4][R6.64+0x54], R9 ;  /* 0x0000540906007986 */ /* 0x0009e2000c101904 */
[----:B------:R-:W-:Y:S05]  /*1000*/  BRA `(.L_x_12) ;  /* 0x0000000000347947 */ /* 0x000fea0003800000 */
.L_x_57:
[----:B------:R-:W-:Y:S05]  /*1010*/  BREAK.RELIABLE B1 ;  /* 0x0000000000017942 */ /* 0x000fea0003800100 */
[----:B------:R-:W2:Y:S02]  /*1020*/  LDG.E R7, desc[UR4][R2.64+0x1ac] ;  /* 0x0001ac0402077981 */ /* 0x000ea4000c1e1900 */
[----:B--2---:R-:W-:-:S05]  /*1030*/  IMAD.WIDE R6, R7, 0x4, R2 ;  /* 0x0000000407067825 */ /* 0x004fca00078e0202 */
[----:B------:R-:W2:Y:S02]  /*1040*/  LDG.E R0, desc[UR4][R6.64+0x54] ;  /* 0x0000540406007981 */ /* 0x000ea4000c1e1900 */
[----:B--2---:R-:W-:-:S05]  /*1050*/  VIADD R9, R0, 0x1 ;  /* 0x0000000100097836 */ /* 0x004fca0000000000 */
[----:B------:R0:W-:Y:S01]  /*1060*/  STG.E desc[UR4][R6.64+0x54], R9 ;  /* 0x0000540906007986 */ /* 0x0001e2000c101904 */
[----:B------:R-:W-:Y:S05]  /*1070*/  BRA `(.L_x_12) ;  /* 0x0000000000187947 */ /* 0x000fea0003800000 */
.L_x_54:
[----:B------:R-:W-:Y:S05]  /*1080*/  BSYNC.RELIABLE B1 ;  /* 0x0000000000017941 */ /* 0x000fea0003800100 */
.L_x_13:
[----:B------:R-:W2:Y:S02]  /*1090*/  LDG.E R7, desc[UR4][R2.64+0x1ac] ;  /* 0x0001ac0402077981 */ /* 0x000ea4000c1e1900 */
[----:B--2---:R-:W-:-:S05]  /*10a0*/  IMAD.WIDE R6, R7, 0x4, R2 ;  /* 0x0000000407067825 */ /* 0x004fca00078e0202 */
[----:B------:R-:W2:Y:S02]  /*10b0*/  LDG.E R0, desc[UR4][R6.64+0xa8] ;  /* 0x0000a80406007981 */ /* 0x000ea4000c1e1900 */
[----:B--2---:R-:W-:-:S05]  /*10c0*/  IADD3 R9, PT, PT, R0, 0x1, RZ ;  /* 0x0000000100097810 */ /* 0x004fca0007ffe0ff */
[----:B------:R3:W-:Y:S02]  /*10d0*/  STG.E desc[UR4][R6.64+0xa8], R9 ;  /* 0x0000a80906007986 */ /* 0x0007e4000c101904 */
.L_x_12:
[----:B------:R-:W-:Y:S05]  /*10e0*/  BSYNC.RECONVERGENT B0 ;  /* 0x0000000000007941 */ /* 0x000fea0003800200 */
.L_x_11:
[----:B------:R-:W5:Y:S01]  /*10f0*/  LDG.E R0, desc[UR4][R2.64+0x1a8] ;  /* 0x0001a80402007981 */ /* 0x000f62000c1e1900 */
[----:B------:R-:W-:Y:S01]  /*1100*/  IADD3 R5, PT, PT, R5, 0x1, RZ ;  /* 0x0000000105057810 */ /* 0x000fe20007ffe0ff */
[----:B-----5:R-:W-:-:S05]  /*1110*/  IMAD R0, R0, 0x15, RZ ;  /* 0x0000001500007824 */ /* 0x020fca00078e02ff */
[----:B------:R-:W-:-:S13]  /*1120*/  ISETP.GE.AND P0, PT, R5, R0, PT ;  /* 0x000000000500720c */ /* 0x000fda0003f06270 */
[----:B------:R-:W-:Y:S05]  /*1130*/  @!P0 BRA `(.L_x_15) ;  /* 0xffffffec00e88947 */ /* 0x000fea000383ffff */
[----:B------:R-:W-:Y:S05]  /*1140*/  EXIT ;  /* 0x000000000000794d */ /* 0x000fea0003800000 */
.L_x_16:
        /* <DEDUP_REMOVED lines=11> */
.L_x_88:


//--------------------- .text._Z14cudarandomwalkP7Polymer --------------------------
	.section	.text._Z14cudarandomwalkP7Polymer,"ax",@progbits
	.align	128
        .global         _Z14cudarandomwalkP7Polymer
        .type           _Z14cudarandomwalkP7Polymer,@function
        .size           _Z14cudarandomwalkP7Polymer,(.L_x_89 - _Z14cudarandomwalkP7Polymer)
        .other          _Z14cudarandomwalkP7Polymer,@"STO_CUDA_ENTRY STV_DEFAULT"
_Z14cudarandomwalkP7Polymer:
.text._Z14cudarandomwalkP7Polymer:
        /* <DEDUP_REMOVED lines=13> */
[C---:B------:R-:W-:Y:S01]  /*00d0*/  IADD3 R6, P2, PT, R2.reuse, 0x54, RZ ;  /* 0x0000005402067810 */ /* 0x040fe20007f5e0ff */
[----:B------:R-:W-:Y:S01]  /*00e0*/  HFMA2 R13, -RZ, RZ, 0, 0 ;  /* 0x00000000ff0d7431 */ /* 0x000fe200000001ff */
[C---:B------:R-:W-:Y:S02]  /*00f0*/  IADD3 R10, P0, PT, R2.reuse, 0xfc, RZ ;  /* 0x000000fc020a7810 */ /* 0x040fe40007f1e0ff */
[----:B------:R-:W-:Y:S01]  /*0100*/  IADD3 R4, P1, PT, RZ, R2, RZ ;  /* 0x00000002ff047210 */ /* 0x000fe20007f3e0ff */
[--C-:B------:R-:W-:Y:S01]  /*0110*/  IMAD.X R7, RZ, RZ, R3.reuse, P2 ;  /* 0x000000ffff077224 */ /* 0x100fe200010e0603 */
[----:B------:R-:W-:Y:S01]  /*0120*/  IADD3 R8, P3, PT, R2, 0xa8, RZ ;  /* 0x000000a802087810 */ /* 0x000fe20007f7e0ff */
[----:B------:R-:W-:Y:S01]  /*0130*/  IMAD.X R11, RZ, RZ, R3, P0 ;  /* 0x000000ffff0b7224 */ /* 0x000fe200000e0603 */
[-C--:B------:R-:W-:Y:S02]  /*0140*/  IADD3.X R5, PT, PT, RZ, R3.reuse, RZ, P1, !PT ;  /* 0x00000003ff057210 */ /* 0x080fe40000ffe4ff */
[----:B------:R-:W-:-:S09]  /*0150*/  IADD3.X R9, PT, PT, RZ, R3, RZ, P3, !PT ;  /* 0x00000003ff097210 */ /* 0x000fd20001ffe4ff */
.L_x_31:
[----:B0-234-:R-:W-:Y:S01]  /*0160*/  IMAD.WIDE.U32 R16, R13, 0x4, R10 ;  /* 0x000000040d107825 */ /* 0x01dfe200078e000a */
[----:B------:R0:W-:Y:S04]  /*0170*/  STG.E.64 desc[UR4][R2.64+0x1b8], RZ ;  /* 0x0001b8ff02007986 */ /* 0x0001e8000c101b04 */
[----:B------:R0:W-:Y:S04]  /*0180*/  STG.E desc[UR4][R2.64+0x1c0], RZ ;  /* 0x0001c0ff02007986 */ /* 0x0001e8000c101904 */
[----:B------:R0:W-:Y:S04]  /*0190*/  STG.E desc[UR4][R2.64+0x1e0], RZ ;  /* 0x0001e0ff02007986 */ /* 0x0001e8000c101904 */
[----:B-1----:R-:W2:Y:S04]  /*01a0*/  LDG.E R21, desc[UR4][R16.64] ;  /* 0x0000000410157981 */ /* 0x002ea8000c1e1900 */
[----:B--2---:R0:W-:Y:S04]  /*01b0*/  STG.E desc[UR4][R2.64+0x1ac], R21 ;  /* 0x0001ac1502007986 */ /* 0x0041e8000c101904 */
[----:B------:R-:W2:Y:S01]  /*01c0*/  LDG.E R19, desc[UR4][R16.64+0x54] ;  /* 0x0000540410137981 */ /* 0x000ea2000c1e1900 */
[C---:B------:R-:W-:Y:S01]  /*01d0*/  IADD3 R15, PT, PT, R21.reuse, -0x1, RZ ;  /* 0xffffffff150f7810 */ /* 0x040fe20007ffe0ff */
[C---:B------:R-:W-:Y:S01]  /*01e0*/  VIADD R14, R21.reuse, 0x1 ;  /* 0x00000001150e7836 */ /* 0x040fe20000000000 */
[----:B------:R-:W-:Y:S01]  /*01f0*/  BSSY.RECONVERGENT B0, `(.L_x_17) ;  /* 0x0000017000007945 */ /* 0x000fe20003800200 */
[----:B------:R-:W-:-:S02]  /*0200*/  ISETP.NE.AND P0, PT, R21, RZ, PT ;  /* 0x000000ff1500720c */ /* 0x000fc40003f05270 */
[----:B------:R-:W-:Y:S01]  /*0210*/  ISETP.GT.U32.AND P1, PT, R15, 0x12, PT ;  /* 0x000000120f00780c */ /* 0x000fe20003f24070 */
[----:B------:R0:W-:Y:S04]  /*0220*/  STG.E.64 desc[UR4][R2.64+0x1b0], R14 ;  /* 0x0001b00e02007986 */ /* 0x0001e8000c101b04 */
[----:B--2---:R0:W-:Y:S08]  /*0230*/  STG.E desc[UR4][R2.64+0x1c4], R19 ;  /* 0x0001c41302007986 */ /* 0x0041f0000c101904 */
[----:B------:R-:W-:Y:S05]  /*0240*/  @P1 BRA `(.L_x_18) ;  /* 0x0000000000441947 */ /* 0x000fea0003800000 */
[----:B0-----:R-:W-:-:S04]  /*0250*/  IMAD.WIDE.U32 R18, R15, 0x4, R4 ;  /* 0x000000040f127825 */ /* 0x001fc800078e0004 */
[----:B------:R-:W-:Y:S01]  /*0260*/  IMAD.WIDE.U32 R16, R14, 0x4, R4 ;  /* 0x000000040e107825 */ /* 0x000fe200078e0004 */
        /* <DEDUP_REMOVED lines=14> */
[----:B------:R1:W-:Y:S02]  /*0350*/  @!P1 STG.E desc[UR4][R2.64+0x1c0], R15 ;  /* 0x0001c00f02009986 */ /* 0x0003e4000c101904 */
.L_x_18:
[----:B------:R-:W-:Y:S05]  /*0360*/  BSYNC.RECONVERGENT B0 ;  /* 0x0000000000007941 */ /* 0x000fea0003800200 */
.L_x_17:
[----:B------:R-:W-:Y:S04]  /*0370*/  BSSY.RECONVERGENT B0, `(.L_x_19) ;  /* 0x0000042000007945 */ /* 0x000fe80003800200 */
[----:B------:R-:W-:Y:S05]  /*0380*/  @P0 BRA `(.L_x_20) ;  /* 0x0000000400000947 */ /* 0x000fea0003800000 */
[C---:B------:R-:W-:Y:S01]  /*0390*/  IMAD.WIDE.U32 R16, R14.reuse, 0x4, R4 ;  /* 0x000000040e107825 */ /* 0x040fe200078e0004 */
        /* <DEDUP_REMOVED lines=11> */
[----:B------:R-:W-:-:S05]  /*0450*/  VIMNMX.U32 R0, PT, PT, R0, 0x2, PT ;  /* 0x0000000200007848 */ /* 0x000fca0003fe0000 */
[----:B------:R-:W-:-:S04]  /*0460*/  IMAD.SHL.U32 R0, R0, 0x4, RZ ;  /* 0x0000000400007824 */ /* 0x000fc800078e00ff */
[----:B------:R-:W1:Y:S02]  /*0470*/  LDC R14, c[0x2][R0] ;  /* 0x00800000000e7b82 */ /* 0x000e640000000800 */
[----:B-1----:R-:W-:-:S04]  /*0480*/  SHF.R.S32.HI R15, RZ, 0x1f, R14 ;  /* 0x0000001fff0f7819 */ /* 0x002fc8000001140e */
.L_x_60:
[----:B------:R-:W-:Y:S05]  /*0490*/  BRX R14 -0x4a0                                 (*"BRANCH_TARGETS .L_x_61,.L_x_62,.L_x_63"*) ;  /* 0xfffffff80ed87949 */ /* 0x000fea000383ffff */
.L_x_62:
[----:B------:R-:W-:Y:S05]  /*04a0*/  BREAK.RELIABLE B1 ;  /* 0x0000000000017942 */ /* 0x000fea0003800100 */
[----:B------:R-:W2:Y:S02]  /*04b0*/  LDG.E R15, desc[UR4][R2.64+0x1ac] ;  /* 0x0001ac04020f7981 */ /* 0x000ea4000c1e1900 */
[----:B--2---:R-:W-:-:S05]  /*04c0*/  IMAD.WIDE R14, R15, 0x4, R4 ;  /* 0x000000040f0e7825 */ /* 0x004fca00078e0204 */
[----:B------:R-:W0:Y:S02]  /*04d0*/  LDG.E R0, desc[UR4][R14.64] ;  /* 0x000000040e007981 */ /* 0x000e24000c1e1900 */
[----:B0-----:R-:W-:-:S05]  /*04e0*/  IADD3 R17, PT, PT, R0, 0x1, RZ ;  /* 0x0000000100117810 */ /* 0x001fca0007ffe0ff */
[----:B------:R0:W-:Y:S01]  /*04f0*/  STG.E desc[UR4][R14.64], R17 ;  /* 0x000000110e007986 */ /* 0x0001e2000c101904 */
[----:B------:R-:W-:Y:S05]  /*0500*/  BRA `(.L_x_20) ;  /* 0x0000000000a07947 */ /* 0x000fea0003800000 */
.L_x_61:
[----:B------:R-:W-:Y:S05]  /*0510*/  BREAK.RELIABLE B1 ;  /* 0x0000000000017942 */ /* 0x000fea0003800100 */
[----:B------:R-:W2:Y:S02]  /*0520*/  LDG.E R15, desc[UR4][R2.64+0x1ac] ;  /* 0x0001ac04020f7981 */ /* 0x000ea4000c1e1900 */
[----:B--2---:R-:W-:-:S05]  /*0530*/  IMAD.WIDE R14, R15, 0x4, R4 ;  /* 0x000000040f0e7825 */ /* 0x004fca00078e0204 */
[----:B------:R-:W0:Y:S02]  /*0540*/  LDG.E R0, desc[UR4][R14.64] ;  /* 0x000000040e007981 */ /* 0x000e24000c1e1900 */
[----:B0-----:R-:W-:-:S05]  /*0550*/  VIADD R17, R0, 0xffffffff ;  /* 0xffffffff00117836 */ /* 0x001fca0000000000 */
[----:B------:R0:W-:Y:S01]  /*0560*/  STG.E desc[UR4][R14.64], R17 ;  /* 0x000000110e007986 */ /* 0x0001e2000c101904 */
[----:B------:R-:W-:Y:S05]  /*0570*/  BRA `(.L_x_20) ;  /* 0x0000000000847947 */ /* 0x000fea0003800000 */
.L_x_22:
[----:B------:R-:W-:-:S04]  /*0580*/  MOV R15, 0xfffffffe ;  /* 0xfffffffe000f7802 */ /* 0x000fc80000000f00 */
[----:B------:R-:W-:-:S05]  /*0590*/  VIADDMNMX.U32 R0, R0, R15, 0x3, PT ;  /* 0x0000000300007446 */ /* 0x000fca000380000f */
[----:B------:R-:W-:-:S04]  /*05a0*/  IMAD.SHL.U32 R0, R0, 0x4, RZ ;  /* 0x0000000400007824 */ /* 0x000fc800078e00ff */
[----:B------:R-:W1:Y:S02]  /*05b0*/  LDC R14, c[0x2][R0+0xc] ;  /* 0x00800300000e7b82 */ /* 0x000e640000000800 */
[----:B-1----:R-:W-:-:S04]  /*05c0*/  SHF.R.S32.HI R15, RZ, 0x1f, R14 ;  /* 0x0000001fff0f7819 */ /* 0x002fc8000001140e */
.L_x_64:
[----:B------:R-:W-:Y:S05]  /*05d0*/  BRX R14 -0x5e0                                 (*"BRANCH_TARGETS .L_x_65,.L_x_66,.L_x_67,.L_x_63"*) ;  /* 0xfffffff80e887949 */ /* 0x000fea000383ffff */
.L_x_67:
[----:B------:R-:W-:Y:S05]  /*05e0*/  BREAK.RELIABLE B1 ;  /* 0x0000000000017942 */ /* 0x000fea0003800100 */
[----:B------:R-:W2:Y:S02]  /*05f0*/  LDG.E R15, desc[UR4][R2.64+0x1ac] ;  /* 0x0001ac04020f7981 */ /* 0x000ea4000c1e1900 */
[----:B--2---:R-:W-:-:S05]  /*0600*/  IMAD.WIDE R14, R15, 0x4, R8 ;  /* 0x000000040f0e7825 */ /* 0x004fca00078e0208 */
[----:B------:R-:W0:Y:S02]  /*0610*/  LDG.E R0, desc[UR4][R14.64] ;  /* 0x000000040e007981 */ /* 0x000e24000c1e1900 */
[----:B0-----:R-:W-:-:S05]  /*0620*/  IADD3 R17, PT, PT, R0, -0x1, RZ ;  /* 0xffffffff00117810 */ /* 0x001fca0007ffe0ff */
[----:B------:R3:W-:Y:S01]  /*0630*/  STG.E desc[UR4][R14.64], R17 ;  /* 0x000000110e007986 */ /* 0x0007e2000c101904 */
[----:B------:R-:W-:Y:S05]  /*0640*/  BRA `(.L_x_20) ;  /* 0x0000000000507947 */ /* 0x000fea0003800000 */
.L_x_65:
[----:B------:R-:W-:Y:S05]  /*0650*/  BREAK.RELIABLE B1 ;  /* 0x0000000000017942 */ /* 0x000fea0003800100 */
[----:B------:R-:W2:Y:S02]  /*0660*/  LDG.E R15, desc[UR4][R2.64+0x1ac] ;  /* 0x0001ac04020f7981 */ /* 0x000ea4000c1e1900 */
[----:B--2---:R-:W-:-:S05]  /*0670*/  IMAD.WIDE R14, R15, 0x4, R6 ;  /* 0x000000040f0e7825 */ /* 0x004fca00078e0206 */
[----:B------:R-:W0:Y:S02]  /*0680*/  LDG.E R0, desc[UR4][R14.64] ;  /* 0x000000040e007981 */ /* 0x000e24000c1e1900 */
[----:B0-----:R-:W-:-:S05]  /*0690*/  VIADD R17, R0, 0xffffffff ;  /* 0xffffffff00117836 */ /* 0x001fca0000000000 */
[----:B------:R4:W-:Y:S01]  /*06a0*/  STG.E desc[UR4][R14.64], R17 ;  /* 0x000000110e007986 */ /* 0x0009e2000c101904 */
[----:B------:R-:W-:Y:S05]  /*06b0*/  BRA `(.L_x_20) ;  /* 0x0000000000347947 */ /* 0x000fea0003800000 */
.L_x_66:
[----:B------:R-:W-:Y:S05]  /*06c0*/  BREAK.RELIABLE B1 ;  /* 0x0000000000017942 */ /* 0x000fea0003800100 */
[----:B------:R-:W2:Y:S02]  /*06d0*/  LDG.E R15, desc[UR4][R2.64+0x1ac] ;  /* 0x0001ac04020f7981 */ /* 0x000ea4000c1e1900 */
[----:B--2---:R-:W-:-:S05]  /*06e0*/  IMAD.WIDE R14, R15, 0x4, R6 ;  /* 0x000000040f0e7825 */ /* 0x004fca00078e0206 */
[----:B------:R-:W0:Y:S02]  /*06f0*/  LDG.E R0, desc[UR4][R14.64] ;  /* 0x000000040e007981 */ /* 0x000e24000c1e1900 */
[----:B0-----:R-:W-:-:S05]  /*0700*/  IADD3 R17, PT, PT, R0, 0x1, RZ ;  /* 0x0000000100117810 */ /* 0x001fca0007ffe0ff */
[----:B------:R2:W-:Y:S01]  /*0710*/  STG.E desc[UR4][R14.64], R17 ;  /* 0x000000110e007986 */ /* 0x0005e2000c101904 */
[----:B------:R-:W-:Y:S05]  /*0720*/  BRA `(.L_x_20) ;  /* 0x0000000000187947 */ /* 0x000fea0003800000 */
.L_x_63:
[----:B------:R-:W-:Y:S05]  /*0730*/  BSYNC.RELIABLE B1 ;  /* 0x0000000000017941 */ /* 0x000fea0003800100 */
.L_x_21:
[----:B------:R-:W2:Y:S02]  /*0740*/  LDG.E R15, desc[UR4][R2.64+0x1ac] ;  /* 0x0001ac04020f7981 */ /* 0x000ea4000c1e1900 */
[----:B--2---:R-:W-:-:S05]  /*0750*/  IMAD.WIDE R14, R15, 0x4, R8 ;  /* 0x000000040f0e7825 */ /* 0x004fca00078e0208 */
[----:B------:R-:W0:Y:S02]  /*0760*/  LDG.E R0, desc[UR4][R14.64] ;  /* 0x000000040e007981 */ /* 0x000e24000c1e1900 */
[----:B0-----:R-:W-:-:S05]  /*0770*/  VIADD R17, R0, 0x1 ;  /* 0x0000000100117836 */ /* 0x001fca0000000000 */
[----:B------:R0:W-:Y:S02]  /*0780*/  STG.E desc[UR4][R14.64], R17 ;  /* 0x000000110e007986 */ /* 0x0001e4000c101904 */
.L_x_20:
[----:B------:R-:W-:Y:S05]  /*0790*/  BSYNC.RECONVERGENT B0 ;  /* 0x0000000000007941 */ /* 0x000fea0003800200 */
.L_x_19:
        /* <DEDUP_REMOVED lines=16> */
[----:B------:R-:W-:-:S04]  /*08a0*/  VIMNMX.U32 R0, PT, PT, R0, 0x2, PT ;  /* 0x0000000200007848 */ /* 0x000fc80003fe0000 */
[----:B------:R-:W-:-:S04]  /*08b0*/  SHF.L.U32 R0, R0, 0x2, RZ ;  /* 0x0000000200007819 */ /* 0x000fc800000006ff */
[----:B------:R-:W1:Y:S02]  /*08c0*/  LDC R14, c[0x2][R0+0x1c] ;  /* 0x00800700000e7b82 */ /* 0x000e640000000800 */
[----:B-1----:R-:W-:-:S04]  /*08d0*/  SHF.R.S32.HI R15, RZ, 0x1f, R14 ;  /* 0x0000001fff0f7819 */ /* 0x002fc8000001140e */
.L_x_69:
[----:B------:R-:W-:Y:S05]  /*08e0*/  BRX R14 -0x8f0                                 (*"BRANCH_TARGETS .L_x_70,.L_x_71,.L_x_72"*) ;  /* 0xfffffff40ec47949 */ /* 0x000fea000383ffff */
.L_x_71:
[----:B------:R-:W-:Y:S05]  /*08f0*/  BREAK.RELIABLE B1 ;  /* 0x0000000000017942 */ /* 0x000fea0003800100 */
[----:B------:R-:W2:Y:S02]  /*0900*/  LDG.E R15, desc[UR4][R2.64+0x1ac] ;  /* 0x0001ac04020f7981 */ /* 0x000ea4000c1e1900 */
[----:B--2---:R-:W-:-:S05]  /*0910*/  IMAD.WIDE R14, R15, 0x4, R4 ;  /* 0x000000040f0e7825 */ /* 0x004fca00078e0204 */
[----:B------:R-:W0:Y:S02]  /*0920*/  LDG.E R0, desc[UR4][R14.64] ;  /* 0x000000040e007981 */ /* 0x000e24000c1e1900 */
[----:B0-----:R-:W-:-:S05]  /*0930*/  VIADD R17, R0, 0x1 ;  /* 0x0000000100117836 */ /* 0x001fca0000000000 */
[----:B------:R0:W-:Y:S01]  /*0940*/  STG.E desc[UR4][R14.64], R17 ;  /* 0x000000110e007986 */ /* 0x0001e2000c101904 */
[----:B------:R-:W-:Y:S05]  /*0950*/  BRA `(.L_x_24) ;  /* 0x0000000000a07947 */ /* 0x000fea0003800000 */
.L_x_70:
[----:B------:R-:W-:Y:S05]  /*0960*/  BREAK.RELIABLE B1 ;  /* 0x0000000000017942 */ /* 0x000fea0003800100 */
[----:B------:R-:W2:Y:S02]  /*0970*/  LDG.E R15, desc[UR4][R2.64+0x1ac] ;  /* 0x0001ac04020f7981 */ /* 0x000ea4000c1e1900 */
[----:B--2---:R-:W-:-:S05]  /*0980*/  IMAD.WIDE R14, R15, 0x4, R4 ;  /* 0x000000040f0e7825 */ /* 0x004fca00078e0204 */
[----:B------:R-:W0:Y:S02]  /*0990*/  LDG.E R0, desc[UR4][R14.64] ;  /* 0x000000040e007981 */ /* 0x000e24000c1e1900 */
[----:B0-----:R-:W-:-:S05]  /*09a0*/  IADD3 R17, PT, PT, R0, -0x1, RZ ;  /* 0xffffffff00117810 */ /* 0x001fca0007ffe0ff */
[----:B------:R0:W-:Y:S01]  /*09b0*/  STG.E desc[UR4][R14.64], R17 ;  /* 0x000000110e007986 */ /* 0x0001e2000c101904 */
[----:B------:R-:W-:Y:S05]  /*09c0*/  BRA `(.L_x_24) ;  /* 0x0000000000847947 */ /* 0x000fea0003800000 */
.L_x_26:
[----:B------:R-:W-:-:S05]  /*09d0*/  IMAD.MOV.U32 R15, RZ, RZ, -0x2 ;  /* 0xfffffffeff0f7424 */ /* 0x000fca00078e00ff */
[----:B------:R-:W-:-:S04]  /*09e0*/  VIADDMNMX.U32 R0, R0, R15, 0x3, PT ;  /* 0x0000000300007446 */ /* 0x000fc8000380000f */
[----:B------:R-:W-:-:S04]  /*09f0*/  SHF.L.U32 R0, R0, 0x2, RZ ;  /* 0x0000000200007819 */ /* 0x000fc800000006ff */
[----:B------:R-:W1:Y:S02]  /*0a00*/  LDC R14, c[0x2][R0+0x28] ;  /* 0x00800a00000e7b82 */ /* 0x000e640000000800 */
[----:B-1----:R-:W-:-:S04]  /*0a10*/  SHF.R.S32.HI R15, RZ, 0x1f, R14 ;  /* 0x0000001fff0f7819 */ /* 0x002fc8000001140e */
.L_x_73:
[----:B------:R-:W-:Y:S05]  /*0a20*/  BRX R14 -0xa30                                 (*"BRANCH_TARGETS .L_x_74,.L_x_75,.L_x_76,.L_x_72"*) ;  /* 0xfffffff40e747949 */ /* 0x000fea000383ffff */
.L_x_76:
[----:B------:R-:W-:Y:S05]  /*0a30*/  BREAK.RELIABLE B1 ;  /* 0x0000000000017942 */ /* 0x000fea0003800100 */
[----:B------:R-:W2:Y:S02]  /*0a40*/  LDG.E R15, desc[UR4][R2.64+0x1ac] ;  /* 0x0001ac04020f7981 */ /* 0x000ea4000c1e1900 */
[----:B--2---:R-:W-:-:S05]  /*0a50*/  IMAD.WIDE R14, R15, 0x4, R8 ;  /* 0x000000040f0e7825 */ /* 0x004fca00078e0208 */
[----:B------:R-:W0:Y:S02]  /*0a60*/  LDG.E R0, desc[UR4][R14.64] ;  /* 0x000000040e007981 */ /* 0x000e24000c1e1900 */
[----:B0-----:R-:W-:-:S05]  /*0a70*/  VIADD R17, R0, 0xffffffff ;  /* 0xffffffff00117836 */ /* 0x001fca0000000000 */
[----:B------:R0:W-:Y:S01]  /*0a80*/  STG.E desc[UR4][R14.64], R17 ;  /* 0x000000110e007986 */ /* 0x0001e2000c101904 */
[----:B------:R-:W-:Y:S05]  /*0a90*/  BRA `(.L_x_24) ;  /* 0x0000000000507947 */ /* 0x000fea0003800000 */
.L_x_74:
[----:B------:R-:W-:Y:S05]  /*0aa0*/  BREAK.RELIABLE B1 ;  /* 0x0000000000017942 */ /* 0x000fea0003800100 */
[----:B------:R-:W2:Y:S02]  /*0ab0*/  LDG.E R15, desc[UR4][R2.64+0x1ac] ;  /* 0x0001ac04020f7981 */ /* 0x000ea4000c1e1900 */
[----:B--2---:R-:W-:-:S05]  /*0ac0*/  IMAD.WIDE R14, R15, 0x4, R6 ;  /* 0x000000040f0e7825 */ /* 0x004fca00078e0206 */
[----:B------:R-:W0:Y:S02]  /*0ad0*/  LDG.E R0, desc[UR4][R14.64] ;  /* 0x000000040e007981 */ /* 0x000e24000c1e1900 */
[----:B0-----:R-:W-:-:S05]  /*0ae0*/  IADD3 R17, PT, PT, R0, -0x1, RZ ;  /* 0xffffffff00117810 */ /* 0x001fca0007ffe0ff */
[----:B------:R0:W-:Y:S01]  /*0af0*/  STG.E desc[UR4][R14.64], R17 ;  /* 0x000000110e007986 */ /* 0x0001e2000c101904 */
[----:B------:R-:W-:Y:S05]  /*0b00*/  BRA `(.L_x_24) ;  /* 0x0000000000347947 */ /* 0x000fea0003800000 */
.L_x_75:
[----:B------:R-:W-:Y:S05]  /*0b10*/  BREAK.RELIABLE B1 ;  /* 0x0000000000017942 */ /* 0x000fea0003800100 */
[----:B------:R-:W2:Y:S02]  /*0b20*/  LDG.E R15, desc[UR4][R2.64+0x1ac] ;  /* 0x0001ac04020f7981 */ /* 0x000ea4000c1e1900 */
[----:B--2---:R-:W-:-:S05]  /*0b30*/  IMAD.WIDE R14, R15, 0x4, R6 ;  /* 0x000000040f0e7825 */ /* 0x004fca00078e0206 */
[----:B------:R-:W0:Y:S02]  /*0b40*/  LDG.E R0, desc[UR4][R14.64] ;  /* 0x000000040e007981 */ /* 0x000e24000c1e1900 */
[----:B0-----:R-:W-:-:S05]  /*0b50*/  VIADD R17, R0, 0x1 ;  /* 0x0000000100117836 */ /* 0x001fca0000000000 */
[----:B------:R0:W-:Y:S01]  /*0b60*/  STG.E desc[UR4][R14.64], R17 ;  /* 0x000000110e007986 */ /* 0x0001e2000c101904 */
[----:B------:R-:W-:Y:S05]  /*0b70*/  BRA `(.L_x_24) ;  /* 0x0000000000187947 */ /* 0x000fea0003800000 */
.L_x_72:
[----:B------:R-:W-:Y:S05]  /*0b80*/  BSYNC.RELIABLE B1 ;  /* 0x0000000000017941 */ /* 0x000fea0003800100 */
.L_x_25:
[----:B------:R-:W2:Y:S02]  /*0b90*/  LDG.E R15, desc[UR4][R2.64+0x1ac] ;  /* 0x0001ac04020f7981 */ /* 0x000ea4000c1e1900 */
[----:B--2---:R-:W-:-:S05]  /*0ba0*/  IMAD.WIDE R14, R15, 0x4, R8 ;  /* 0x000000040f0e7825 */ /* 0x004fca00078e0208 */
[----:B------:R-:W0:Y:S02]  /*0bb0*/  LDG.E R0, desc[UR4][R14.64] ;  /* 0x000000040e007981 */ /* 0x000e24000c1e1900 */
[----:B0-----:R-:W-:-:S05]  /*0bc0*/  IADD3 R17, PT, PT, R0, 0x1, RZ ;  /* 0x0000000100117810 */ /* 0x001fca0007ffe0ff */
[----:B------:R0:W-:Y:S02]  /*0bd0*/  STG.E desc[UR4][R14.64], R17 ;  /* 0x000000110e007986 */ /* 0x0001e4000c101904 */
.L_x_24:
[----:B------:R-:W-:Y:S05]  /*0be0*/  BSYNC.RECONVERGENT B0 ;  /* 0x0000000000007941 */ /* 0x000fea0003800200 */
.L_x_23:
[----:B0-234-:R-:W2:Y:S01]  /*0bf0*/  LDG.E R17, desc[UR4][R2.64+0x1ac] ;  /* 0x0001ac0402117981 */ /* 0x01dea2000c1e1900 */
[----:B------:R-:W-:Y:S01]  /*0c00*/  BSSY.RECONVERGENT B0, `(.L_x_27) ;  /* 0x0000056000007945 */ /* 0x000fe20003800200 */
[----:B--2---:R-:W-:-:S05]  /*0c10*/  VIADD R0, R17, 0xffffffff ;  /* 0xffffffff11007836 */ /* 0x004fca0000000000 */
        /* <DEDUP_REMOVED lines=36> */
.L_x_78:
[----:B------:R-:W-:Y:S05]  /*0e60*/  BRX R14 -0xe70                                 (*"BRANCH_TARGETS .L_x_79,.L_x_80,.L_x_81"*) ;  /* 0xfffffff00e647949 */ /* 0x000fea000383ffff */
.L_x_80:
[----:B------:R-:W-:Y:S05]  /*0e70*/  BREAK.RELIABLE B1 ;  /* 0x0000000000017942 */ /* 0x000fea0003800100 */
[----:B------:R-:W2:Y:S02]  /*0e80*/  LDG.E R15, desc[UR4][R2.64+0x1ac] ;  /* 0x0001ac04020f7981 */ /* 0x000ea4000c1e1900 */
[----:B--2---:R-:W-:-:S05]  /*0e90*/  IMAD.WIDE R14, R15, 0x4, R4 ;  /* 0x000000040f0e7825 */ /* 0x004fca00078e0204 */
[----:B------:R-:W2:Y:S02]  /*0ea0*/  LDG.E R0, desc[UR4][R14.64] ;  /* 0x000000040e007981 */ /* 0x000ea4000c1e1900 */
[----:B--2---:R-:W-:-:S05]  /*0eb0*/  VIADD R17, R0, 0x1 ;  /* 0x0000000100117836 */ /* 0x004fca0000000000 */
[----:B------:R0:W-:Y:S01]  /*0ec0*/  STG.E desc[UR4][R14.64], R17 ;  /* 0x000000110e007986 */ /* 0x0001e2000c101904 */
[----:B------:R-:W-:Y:S05]  /*0ed0*/  BRA `(.L_x_28) ;  /* 0x0000000000a07947 */ /* 0x000fea0003800000 */
.L_x_79:
[----:B------:R-:W-:Y:S05]  /*0ee0*/  BREAK.RELIABLE B1 ;  /* 0x0000000000017942 */ /* 0x000fea0003800100 */
[----:B------:R-:W2:Y:S02]  /*0ef0*/  LDG.E R15, desc[UR4][R2.64+0x1ac] ;  /* 0x0001ac04020f7981 */ /* 0x000ea4000c1e1900 */
[----:B--2---:R-:W-:-:S05]  /*0f00*/  IMAD.WIDE R14, R15, 0x4, R4 ;  /* 0x000000040f0e7825 */ /* 0x004fca00078e0204 */
[----:B------:R-:W2:Y:S02]  /*0f10*/  LDG.E R0, desc[UR4][R14.64] ;  /* 0x000000040e007981 */ /* 0x000ea4000c1e1900 */
[----:B--2---:R-:W-:-:S05]  /*0f20*/  IADD3 R17, PT, PT, R0, -0x1, RZ ;  /* 0xffffffff00117810 */ /* 0x004fca0007ffe0ff */
[----:B------:R2:W-:Y:S01]  /*0f30*/  STG.E desc[UR4][R14.64], R17 ;  /* 0x000000110e007986 */ /* 0x0005e2000c101904 */
[----:B------:R-:W-:Y:S05]  /*0f40*/  BRA `(.L_x_28) ;  /* 0x0000000000847947 */ /* 0x000fea0003800000 */
.L_x_30:
[----:B------:R-:W-:-:S05]  /*0f50*/  IMAD.MOV.U32 R15, RZ, RZ, -0x2 ;  /* 0xfffffffeff0f7424 */ /* 0x000fca00078e00ff */
[----:B------:R-:W-:-:S04]  /*0f60*/  VIADDMNMX.U32 R0, R0, R15, 0x3, PT ;  /* 0x0000000300007446 */ /* 0x000fc8000380000f */
[----:B------:R-:W-:-:S04]  /*0f70*/  SHF.L.U32 R0, R0, 0x2, RZ ;  /* 0x0000000200007819 */ /* 0x000fc800000006ff */
[----:B------:R-:W0:Y:S02]  /*0f80*/  LDC R14, c[0x2][R0+0x44] ;  /* 0x00801100000e7b82 */ /* 0x000e240000000800 */
[----:B0-----:R-:W-:-:S04]  /*0f90*/  SHF.R.S32.HI R15, RZ, 0x1f, R14 ;  /* 0x0000001fff0f7819 */ /* 0x001fc8000001140e */
.L_x_82:
[----:B------:R-:W-:Y:S05]  /*0fa0*/  BRX R14 -0xfb0                                 (*"BRANCH_TARGETS .L_x_83,.L_x_84,.L_x_85,.L_x_81"*) ;  /* 0xfffffff00e147949 */ /* 0x000fea000383ffff */
.L_x_85:
[----:B------:R-:W-:Y:S05]  /*0fb0*/  BREAK.RELIABLE B1 ;  /* 0x0000000000017942 */ /* 0x000fea0003800100 */
[----:B------:R-:W2:Y:S02]  /*0fc0*/  LDG.E R15, desc[UR4][R2.64+0x1ac] ;  /* 0x0001ac04020f7981 */ /* 0x000ea4000c1e1900 */
[----:B--2---:R-:W-:-:S05]  /*0fd0*/  IMAD.WIDE R14, R15, 0x4, R8 ;  /* 0x000000040f0e7825 */ /* 0x004fca00078e0208 */
[----:B------:R-:W2:Y:S02]  /*0fe0*/  LDG.E R0, desc[UR4][R14.64] ;  /* 0x000000040e007981 */ /* 0x000ea4000c1e1900 */
[----:B--2---:R-:W-:-:S05]  /*0ff0*/  VIADD R17, R0, 0xffffffff ;  /* 0xffffffff00117836 */ /* 0x004fca0000000000 */
[----:B------:R0:W-:Y:S01]  /*1000*/  STG.E desc[UR4][R14.64], R17 ;  /* 0x000000110e007986 */ /* 0x0001e2000c101904 */
[----:B------:R-:W-:Y:S05]  /*1010*/  BRA `(.L_x_28) ;  /* 0x0000000000507947 */ /* 0x000fea0003800000 */
.L_x_83:
[----:B------:R-:W-:Y:S05]  /*1020*/  BREAK.RELIABLE B1 ;  /* 0x0000000000017942 */ /* 0x000fea0003800100 */
[----:B------:R-:W2:Y:S02]  /*1030*/  LDG.E R15, desc[UR4][R2.64+0x1ac] ;  /* 0x0001ac04020f7981 */ /* 0x000ea4000c1e1900 */
[----:B--2---:R-:W-:-:S05]  /*1040*/  IMAD.WIDE R14, R15, 0x4, R6 ;  /* 0x000000040f0e7825 */ /* 0x004fca00078e0206 */
[----:B------:R-:W2:Y:S02]  /*1050*/  LDG.E R0, desc[UR4][R14.64] ;  /* 0x000000040e007981 */ /* 0x000ea4000c1e1900 */
[----:B--2---:R-:W-:-:S05]  /*1060*/  IADD3 R17, PT, PT, R0, -0x1, RZ ;  /* 0xffffffff00117810 */ /* 0x004fca0007ffe0ff */
[----:B------:R4:W-:Y:S01]  /*1070*/  STG.E desc[UR4][R14.64], R17 ;  /* 0x000000110e007986 */ /* 0x0009e2000c101904 */
[----:B------:R-:W-:Y:S05]  /*1080*/  BRA `(.L_x_28) ;  /* 0x0000000000347947 */ /* 0x000fea0003800000 */
.L_x_84:
[----:B------:R-:W-:Y:S05]  /*1090*/  BREAK.RELIABLE B1 ;  /* 0x0000000000017942 */ /* 0x000fea0003800100 */
[----:B------:R-:W2:Y:S02]  /*10a0*/  LDG.E R15, desc[UR4][R2.64+0x1ac] ;  /* 0x0001ac04020f7981 */ /* 0x000ea4000c1e1900 */
[----:B--2---:R-:W-:-:S05]  /*10b0*/  IMAD.WIDE R14, R15, 0x4, R6 ;  /* 0x000000040f0e7825 */ /* 0x004fca00078e0206 */
[----:B------:R-:W2:Y:S02]  /*10c0*/  LDG.E R0, desc[UR4][R14.64] ;  /* 0x000000040e007981 */ /* 0x000ea4000c1e1900 */
[----:B--2---:R-:W-:-:S05]  /*10d0*/  VIADD R17, R0, 0x1 ;  /* 0x0000000100117836 */ /* 0x004fca0000000000 */
[----:B------:R0:W-:Y:S01]  /*10e0*/  STG.E desc[UR4][R14.64], R17 ;  /* 0x000000110e007986 */ /* 0x0001e2000c101904 */
[----:B------:R-:W-:Y:S05]  /*10f0*/  BRA `(.L_x_28) ;  /* 0x0000000000187947 */ /* 0x000fea0003800000 */
.L_x_81:
[----:B------:R-:W-:Y:S05]  /*1100*/  BSYNC.RELIABLE B1 ;  /* 0x0000000000017941 */ /* 0x000fea0003800100 */
.L_x_29:
[----:B------:R-:W2:Y:S02]  /*1110*/  LDG.E R15, desc[UR4][R2.64+0x1ac] ;  /* 0x0001ac04020f7981 */ /* 0x000ea4000c1e1900 */
[----:B--2---:R-:W-:-:S05]  /*1120*/  IMAD.WIDE R14, R15, 0x4, R8 ;  /* 0x000000040f0e7825 */ /* 0x004fca00078e0208 */
[----:B------:R-:W2:Y:S02]  /*1130*/  LDG.E R0, desc[UR4][R14.64] ;  /* 0x000000040e007981 */ /* 0x000ea4000c1e1900 */
[----:B--2---:R-:W-:-:S05]  /*1140*/  IADD3 R17, PT, PT, R0, 0x1, RZ ;  /* 0x0000000100117810 */ /* 0x004fca0007ffe0ff */
[----:B------:R3:W-:Y:S02]  /*1150*/  STG.E desc[UR4][R14.64], R17 ;  /* 0x000000110e007986 */ /* 0x0007e4000c101904 */
.L_x_28:
[----:B------:R-:W-:Y:S05]  /*1160*/  BSYNC.RECONVERGENT B0 ;  /* 0x0000000000007941 */ /* 0x000fea0003800200 */
.L_x_27:
[----:B------:R-:W5:Y:S01]  /*1170*/  LDG.E R0, desc[UR4][R2.64+0x1a8] ;  /* 0x0001a80402007981 */ /* 0x000f62000c1e1900 */
[----:B------:R-:W-:Y:S02]  /*1180*/  VIADD R13, R13, 0x1 ;  /* 0x000000010d0d7836 */ /* 0x000fe40000000000 */
[----:B-----5:R-:W-:-:S05]  /*1190*/  IMAD R0, R0, 0x15, RZ ;  /* 0x0000001500007824 */ /* 0x020fca00078e02ff */
[----:B------:R-:W-:-:S13]  /*11a0*/  ISETP.GE.AND P0, PT, R13, R0, PT ;  /* 0x000000000d00720c */ /* 0x000fda0003f06270 */
[----:B------:R-:W-:Y:S05]  /*11b0*/  @!P0 BRA `(.L_x_31) ;  /* 0xffffffec00e88947 */ /* 0x000fea000383ffff */
[----:B------:R-:W-:Y:S05]  /*11c0*/  EXIT ;  /* 0x000000000000794d */ /* 0x000fea0003800000 */
.L_x_32:
        /* <DEDUP_REMOVED lines=11> */
.L_x_89:


//--------------------- .nv.global.init           --------------------------
	.section	.nv.global.init,"aw",@progbits
	.align	4
.nv.global.init:
	.type		mrg32k3aM1SubSeq,@object
	.size		mrg32k3aM1SubSeq,(mrg32k3aM2SubSeq - mrg32k3aM1SubSeq)
mrg32k3aM1SubSeq:
        /*0000*/ 	.byte	0x0b, 0xcc, 0xee, 0x04, 0x73, 0x29, 0x8b, 0x6f, 0xf6, 0x53, 0x03, 0xf6, 0x23, 0xf6, 0xea, 0xda
        /* <DEDUP_REMOVED lines=125> */
	.type		mrg32k3aM2SubSeq,@object
	.size		mrg32k3aM2SubSeq,(mrg32k3aM1 - mrg32k3aM2SubSeq)
mrg32k3aM2SubSeq:
        /* <DEDUP_REMOVED lines=126> */
	.type		mrg32k3aM1,@object
	.size		mrg32k3aM1,(mrg32k3aM1Seq - mrg32k3aM1)
mrg32k3aM1:
        /* <DEDUP_REMOVED lines=144> */
	.type		mrg32k3aM1Seq,@object
	.size		mrg32k3aM1Seq,(mrg32k3aM2 - mrg32k3aM1Seq)
mrg32k3aM1Seq:
        /* <DEDUP_REMOVED lines=144> */
	.type		mrg32k3aM2,@object
	.size		mrg32k3aM2,(mrg32k3aM2Seq - mrg32k3aM2)
mrg32k3aM2:
        /* <DEDUP_REMOVED lines=144> */
	.type		mrg32k3aM2Seq,@object
	.size		mrg32k3aM2Seq,(precalc_xorwow_matrix - mrg32k3aM2Seq)
mrg32k3aM2Seq:
        /* <DEDUP_REMOVED lines=144> */
	.type		precalc_xorwow_matrix,@object
	.size		precalc_xorwow_matrix,(precalc_xorwow_offset_matrix - precalc_xorwow_matrix)
precalc_xorwow_matrix:
        /* <DEDUP_REMOVED lines=6400> */
	.type		precalc_xorwow_offset_matrix,@object
	.size		precalc_xorwow_offset_matrix,(.L_1 - precalc_xorwow_offset_matrix)
precalc_xorwow_offset_matrix:
        /* <DEDUP_REMOVED lines=6400> */
.L_1:


//--------------------- .nv.shared.reserved.0     --------------------------
	.section	.nv.shared.reserved.0,"aw",@nobits
	.weak		__nv_reservedSMEM_offset_0_alias
	.size		__nv_reservedSMEM_offset_0_alias, 0, 64
	.other		__nv_reservedSMEM_offset_0_alias,@"STO_CUDA_RESERVED_SHARED STV_DEFAULT"
__nv_reservedSMEM_offset_0_alias:
	.zero		0
	.zero		64


//--------------------- .nv.global                --------------------------
	.section	.nv.global,"aw",@nobits
.nv.global:
	.type		_ZN34_INTERNAL_4d484be3_4_k_cu_ede27bda6thrust24THRUST_300001_SM_1000_NS3seqE,@object
	.size		_ZN34_INTERNAL_4d484be3_4_k_cu_ede27bda6thrust24THRUST_300001_SM_1000_NS3seqE,(_ZN34_INTERNAL_4d484be3_4_k_cu_ede27bda4cuda3std3__48in_placeE - _ZN34_INTERNAL_4d484be3_4_k_cu_ede27bda6thrust24THRUST_300001_SM_1000_NS3seqE)
_ZN34_INTERNAL_4d484be3_4_k_cu_ede27bda6thrust24THRUST_300001_SM_1000_NS3seqE:
	.zero		1
	.type		_ZN34_INTERNAL_4d484be3_4_k_cu_ede27bda4cuda3std3__48in_placeE,@object
	.size		_ZN34_INTERNAL_4d484be3_4_k_cu_ede27bda4cuda3std3__48in_placeE,(_ZN34_INTERNAL_4d484be3_4_k_cu_ede27bda4cuda3std6ranges3__45__cpo4sizeE - _ZN34_INTERNAL_4d484be3_4_k_cu_ede27bda4cuda3std3__48in_placeE)
_ZN34_INTERNAL_4d484be3_4_k_cu_ede27bda4cuda3std3__48in_placeE:
	.zero		1
	.type		_ZN34_INTERNAL_4d484be3_4_k_cu_ede27bda4cuda3std6ranges3__45__cpo4sizeE,@object
	.size		_ZN34_INTERNAL_4d484be3_4_k_cu_ede27bda4cuda3std6ranges3__45__cpo4sizeE,(_ZN34_INTERNAL_4d484be3_4_k_cu_ede27bda6thrust24THRUST_300001_SM_1000_NS12placeholders2_3E - _ZN34_INTERNAL_4d484be3_4_k_cu_ede27bda4cuda3std6ranges3__45__cpo4sizeE)
_ZN34_INTERNAL_4d484be3_4_k_cu_ede27bda4cuda3std6ranges3__45__cpo4sizeE:
	.zero		1
	.type		_ZN34_INTERNAL_4d484be3_4_k_cu_ede27bda6thrust24THRUST_300001_SM_1000_NS12placeholders2_3E,@object
	.size		_ZN34_INTERNAL_4d484be3_4_k_cu_ede27bda6thrust24THRUST_300001_SM_1000_NS12placeholders2_3E,(_ZN34_INTERNAL_4d484be3_4_k_cu_ede27bda4cuda3std3__45__cpo6cbeginE - _ZN34_INTERNAL_4d484be3_4_k_cu_ede27bda6thrust24THRUST_300001_SM_1000_NS12placeholders2_3E)
_ZN34_INTERNAL_4d484be3_4_k_cu_ede27bda6thrust24THRUST_300001_SM_1000_NS12placeholders2_3E:
	.zero		1
	.type		_ZN34_INTERNAL_4d484be3_4_k_cu_ede27bda4cuda3std3__45__cpo6cbeginE,@object
	.size		_ZN34_INTERNAL_4d484be3_4_k_cu_ede27bda4cuda3std3__45__cpo6cbeginE,(_ZN34_INTERNAL_4d484be3_4_k_cu_ede27bda4cuda3std6ranges3__45__cpo6cbeginE - _ZN34_INTERNAL_4d484be3_4_k_cu_ede27bda4cuda3std3__45__cpo6cbeginE)
_ZN34_INTERNAL_4d484be3_4_k_cu_ede27bda4cuda3std3__45__cpo6cbeginE:
	.zero		1
	.type		_ZN34_INTERNAL_4d484be3_4_k_cu_ede27bda4cuda3std6ranges3__45__cpo6cbeginE,@object
	.size		_ZN34_INTERNAL_4d484be3_4_k_cu_ede27bda4cuda3std6ranges3__45__cpo6cbeginE,(_ZN34_INTERNAL_4d484be3_4_k_cu_ede27bda6thrust24THRUST_300001_SM_1000_NS12placeholders2_7E - _ZN34_INTERNAL_4d484be3_4_k_cu_ede27bda4cuda3std6ranges3__45__cpo6cbeginE)
_ZN34_INTERNAL_4d484be3_4_k_cu_ede27bda4cuda3std6ranges3__45__cpo6cbeginE:
	.zero		1
	.type		_ZN34_INTERNAL_4d484be3_4_k_cu_ede27bda6thrust24THRUST_300001_SM_1000_NS12placeholders2_7E,@object
	.size		_ZN34_INTERNAL_4d484be3_4_k_cu_ede27bda6thrust24THRUST_300001_SM_1000_NS12placeholders2_7E,(_ZN34_INTERNAL_4d484be3_4_k_cu_ede27bda4cuda3std3__45__cpo7crbeginE - _ZN34_INTERNAL_4d484be3_4_k_cu_ede27bda6thrust24THRUST_300001_SM_1000_NS12placeholders2_7E)
_ZN34_INTERNAL_4d484be3_4_k_cu_ede27bda6thrust24THRUST_300001_SM_1000_NS12placeholders2_7E:
	.zero		1
	.type		_ZN34_INTERNAL_4d484be3_4_k_cu_ede27bda4cuda3std3__45__cpo7crbeginE,@object
	.size		_ZN34_INTERNAL_4d484be3_4_k_cu_ede27bda4cuda3std3__45__cpo7crbeginE,(_ZN34_INTERNAL_4d484be3_4_k_cu_ede27bda4cuda3std6ranges3__45__cpo4nextE - _ZN34_INTERNAL_4d484be3_4_k_cu_ede27bda4cuda3std3__45__cpo7crbeginE)
_ZN34_INTERNAL_4d484be3_4_k_cu_ede27bda4cuda3std3__45__cpo7crbeginE:
	.zero		1
	.type		_ZN34_INTERNAL_4d484be3_4_k_cu_ede27bda4cuda3std6ranges3__45__cpo4nextE,@object
	.size		_ZN34_INTERNAL_4d484be3_4_k_cu_ede27bda4cuda3std6ranges3__45__cpo4nextE,(_ZN34_INTERNAL_4d484be3_4_k_cu_ede27bda4cuda3std6ranges3__45__cpo4swapE - _ZN34_INTERNAL_4d484be3_4_k_cu_ede27bda4cuda3std6ranges3__45__cpo4nextE)
_ZN34_INTERNAL_4d484be3_4_k_cu_ede27bda4cuda3std6ranges3__45__cpo4nextE:
	.zero		1
	.type		_ZN34_INTERNAL_4d484be3_4_k_cu_ede27bda4cuda3std6ranges3__45__cpo4swapE,@object
	.size		_ZN34_INTERNAL_4d484be3_4_k_cu_ede27bda4cuda3std6ranges3__45__cpo4swapE,(_ZN34_INTERNAL_4d484be3_4_k_cu_ede27bda6thrust24THRUST_300001_SM_1000_NS8cuda_cub10par_nosyncE - _ZN34_INTERNAL_4d484be3_4_k_cu_ede27bda4cuda3std6ranges3__45__cpo4swapE)
_ZN34_INTERNAL_4d484be3_4_k_cu_ede27bda4cuda3std6ranges3__45__cpo4swapE:
	.zero		1
	.type		_ZN34_INTERNAL_4d484be3_4_k_cu_ede27bda6thrust24THRUST_300001_SM_1000_NS8cuda_cub10par_nosyncE,@object
	.size		_ZN34_INTERNAL_4d484be3_4_k_cu_ede27bda6thrust24THRUST_300001_SM_1000_NS8cuda_cub10par_nosyncE,(_ZN34_INTERNAL_4d484be3_4_k_cu_ede27bda6thrust24THRUST_300001_SM_1000_NS12placeholders2_9E - _ZN34_INTERNAL_4d484be3_4_k_cu_ede27bda6thrust24THRUST_300001_SM_1000_NS8cuda_cub10par_nosyncE)
_ZN34_INTERNAL_4d484be3_4_k_cu_ede27bda6thrust24THRUST_300001_SM_1000_NS8cuda_cub10par_nosyncE:
	.zero		1
	.type		_ZN34_INTERNAL_4d484be3_4_k_cu_ede27bda6thrust24THRUST_300001_SM_1000_NS12placeholders2_9E,@object
	.size		_ZN34_INTERNAL_4d484be3_4_k_cu_ede27bda6thrust24THRUST_300001_SM_1000_NS12placeholders2_9E,(_ZN34_INTERNAL_4d484be3_4_k_cu_ede27bda4cuda3std3__436_GLOBAL__N__4d484be3_4_k_cu_ede27bda6ignoreE - _ZN34_INTERNAL_4d484be3_4_k_cu_ede27bda6thrust24THRUST_300001_SM_1000_NS12placeholders2_9E)
_ZN34_INTERNAL_4d484be3_4_k_cu_ede27bda6thrust24THRUST_300001_SM_1000_NS12placeholders2_9E:
	.zero		1
	.type		_ZN34_INTERNAL_4d484be3_4_k_cu_ede27bda4cuda3std3__436_GLOBAL__N__4d484be3_4_k_cu_ede27bda6ignoreE,@object
	.size		_ZN34_INTERNAL_4d484be3_4_k_cu_ede27bda4cuda3std3__436_GLOBAL__N__4d484be3_4_k_cu_ede27bda6ignoreE,(_ZN34_INTERNAL_4d484be3_4_k_cu_ede27bda4cuda3std6ranges3__45__cpo4dataE - _ZN34_INTERNAL_4d484be3_4_k_cu_ede27bda4cuda3std3__436_GLOBAL__N__4d484be3_4_k_cu_ede27bda6ignoreE)
_ZN34_INTERNAL_4d484be3_4_k_cu_ede27bda4cuda3std3__436_GLOBAL__N__4d484be3_4_k_cu_ede27bda6ignoreE:
	.zero		1
	.type		_ZN34_INTERNAL_4d484be3_4_k_cu_ede27bda4cuda3std6ranges3__45__cpo4dataE,@object
	.size		_ZN34_INTERNAL_4d484be3_4_k_cu_ede27bda4cuda3std6ranges3__45__cpo4dataE,(_ZN34_INTERNAL_4d484be3_4_k_cu_ede27bda6thrust24THRUST_300001_SM_1000_NS12placeholders2_1E - _ZN34_INTERNAL_4d484be3_4_k_cu_ede27bda4cuda3std6ranges3__45__cpo4dataE)
_ZN34_INTERNAL_4d484be3_4_k_cu_ede27bda4cuda3std6ranges3__45__cpo4dataE:
	.zero		1
	.type		_ZN34_INTERNAL_4d484be3_4_k_cu_ede27bda6thrust24THRUST_300001_SM_1000_NS12placeholders2_1E,@object
	.size		_ZN34_INTERNAL_4d484be3_4_k_cu_ede27bda6thrust24THRUST_300001_SM_1000_NS12placeholders2_1E,(_ZN34_INTERNAL_4d484be3_4_k_cu_ede27bda4cuda3std3__45__cpo5beginE - _ZN34_INTERNAL_4d484be3_4_k_cu_ede27bda6thrust24THRUST_300001_SM_1000_NS12placeholders2_1E)
_ZN34_INTERNAL_4d484be3_4_k_cu_ede27bda6thrust24THRUST_300001_SM_1000_NS12placeholders2_1E:
	.zero		1
	.type		_ZN34_INTERNAL_4d484be3_4_k_cu_ede27bda4cuda3std3__45__cpo5beginE,@object
	.size		_ZN34_INTERNAL_4d484be3_4_k_cu_ede27bda4cuda3std3__45__cpo5beginE,(_ZN34_INTERNAL_4d484be3_4_k_cu_ede27bda4cuda3std6ranges3__45__cpo5beginE - _ZN34_INTERNAL_4d484be3_4_k_cu_ede27bda4cuda3std3__45__cpo5beginE)
_ZN34_INTERNAL_4d484be3_4_k_cu_ede27bda4cuda3std3__45__cpo5beginE:
	.zero		1
	.type		_ZN34_INTERNAL_4d484be3_4_k_cu_ede27bda4cuda3std6ranges3__45__cpo5beginE,@object
	.size		_ZN34_INTERNAL_4d484be3_4_k_cu_ede27bda4cuda3std6ranges3__45__cpo5beginE,(_ZN34_INTERNAL_4d484be3_4_k_cu_ede27bda6thrust24THRUST_300001_SM_1000_NS12placeholders2_5E - _ZN34_INTERNAL_4d484be3_4_k_cu_ede27bda4cuda3std6ranges3__45__cpo5beginE)
_ZN34_INTERNAL_4d484be3_4_k_cu_ede27bda4cuda3std6ranges3__45__cpo5beginE:
	.zero		1
	.type		_ZN34_INTERNAL_4d484be3_4_k_cu_ede27bda6thrust24THRUST_300001_SM_1000_NS12placeholders2_5E,@object
	.size		_ZN34_INTERNAL_4d484be3_4_k_cu_ede27bda6thrust24THRUST_300001_SM_1000_NS12placeholders2_5E,(_ZN34_INTERNAL_4d484be3_4_k_cu_ede27bda4cuda3std3__45__cpo6rbeginE - _ZN34_INTERNAL_4d484be3_4_k_cu_ede27bda6thrust24THRUST_300001_SM_1000_NS12placeholders2_5E)
_ZN34_INTERNAL_4d484be3_4_k_cu_ede27bda6thrust24THRUST_300001_SM_1000_NS12placeholders2_5E:
	.zero		1
	.type		_ZN34_INTERNAL_4d484be3_4_k_cu_ede27bda4cuda3std3__45__cpo6rbeginE,@object
	.size		_ZN34_INTERNAL_4d484be3_4_k_cu_ede27bda4cuda3std3__45__cpo6rbeginE,(_ZN34_INTERNAL_4d484be3_4_k_cu_ede27bda4cuda3std6ranges3__45__cpo7advanceE - _ZN34_INTERNAL_4d484be3_4_k_cu_ede27bda4cuda3std3__45__cpo6rbeginE)
_ZN34_INTERNAL_4d484be3_4_k_cu_ede27bda4cuda3std3__45__cpo6rbeginE:
	.zero		1
	.type		_ZN34_INTERNAL_4d484be3_4_k_cu_ede27bda4cuda3std6ranges3__45__cpo7advanceE,@object
	.size		_ZN34_INTERNAL_4d484be3_4_k_cu_ede27bda4cuda3std6ranges3__45__cpo7advanceE,(_ZN34_INTERNAL_4d484be3_4_k_cu_ede27bda4cuda3std3__47nulloptE - _ZN34_INTERNAL_4d484be3_4_k_cu_ede27bda4cuda3std6ranges3__45__cpo7advanceE)
_ZN34_INTERNAL_4d484be3_4_k_cu_ede27bda4cuda3std6ranges3__45__cpo7advanceE:
	.zero		1
	.type		_ZN34_INTERNAL_4d484be3_4_k_cu_ede27bda4cuda3std3__47nulloptE,@object
	.size		_ZN34_INTERNAL_4d484be3_4_k_cu_ede27bda4cuda3std3__47nulloptE,(_ZN34_INTERNAL_4d484be3_4_k_cu_ede27bda4cuda3std6ranges3__45__cpo8distanceE - _ZN34_INTERNAL_4d484be3_4_k_cu_ede27bda4cuda3std3__47nulloptE)
_ZN34_INTERNAL_4d484be3_4_k_cu_ede27bda4cuda3std3__47nulloptE:
	.zero		1
	.type		_ZN34_INTERNAL_4d484be3_4_k_cu_ede27bda4cuda3std6ranges3__45__cpo8distanceE,@object
	.size		_ZN34_INTERNAL_4d484be3_4_k_cu_ede27bda4cuda3std6ranges3__45__cpo8distanceE,(_ZN34_INTERNAL_4d484be3_4_k_cu_ede27bda6thrust24THRUST_300001_SM_1000_NS12placeholders3_10E - _ZN34_INTERNAL_4d484be3_4_k_cu_ede27bda4cuda3std6ranges3__45__cpo8distanceE)
_ZN34_INTERNAL_4d484be3_4_k_cu_ede27bda4cuda3std6ranges3__45__cpo8distanceE:
	.zero		1
	.type		_ZN34_INTERNAL_4d484be3_4_k_cu_ede27bda6thrust24THRUST_300001_SM_1000_NS12placeholders3_10E,@object
	.size		_ZN34_INTERNAL_4d484be3_4_k_cu_ede27bda6thrust24THRUST_300001_SM_1000_NS12placeholders3_10E,(_ZN34_INTERNAL_4d484be3_4_k_cu_ede27bda4cuda3std3__419piecewise_constructE - _ZN34_INTERNAL_4d484be3_4_k_cu_ede27bda6thrust24THRUST_300001_SM_1000_NS12placeholders3_10E)
_ZN34_INTERNAL_4d484be3_4_k_cu_ede27bda6thrust24THRUST_300001_SM_1000_NS12placeholders3_10E:
	.zero		1
	.type		_ZN34_INTERNAL_4d484be3_4_k_cu_ede27bda4cuda3std3__419piecewise_constructE,@object
	.size		_ZN34_INTERNAL_4d484be3_4_k_cu_ede27bda4cuda3std3__419piecewise_constructE,(_ZN34_INTERNAL_4d484be3_4_k_cu_ede27bda4cuda3std6ranges3__45__cpo5cdataE - _ZN34_INTERNAL_4d484be3_4_k_cu_ede27bda4cuda3std3__419piecewise_constructE)
_ZN34_INTERNAL_4d484be3_4_k_cu_ede27bda4cuda3std3__419piecewise_constructE:
	.zero		1
	.type		_ZN34_INTERNAL_4d484be3_4_k_cu_ede27bda4cuda3std6ranges3__45__cpo5cdataE,@object
	.size		_ZN34_INTERNAL_4d484be3_4_k_cu_ede27bda4cuda3std6ranges3__45__cpo5cdataE,(_ZN34_INTERNAL_4d484be3_4_k_cu_ede27bda6thrust24THRUST_300001_SM_1000_NS12placeholders2_2E - _ZN34_INTERNAL_4d484be3_4_k_cu_ede27bda4cuda3std6ranges3__45__cpo5cdataE)
_ZN34_INTERNAL_4d484be3_4_k_cu_ede27bda4cuda3std6ranges3__45__cpo5cdataE:
	.zero		1
	.type		_ZN34_INTERNAL_4d484be3_4_k_cu_ede27bda6thrust24THRUST_300001_SM_1000_NS12placeholders2_2E,@object
	.size		_ZN34_INTERNAL_4d484be3_4_k_cu_ede27bda6thrust24THRUST_300001_SM_1000_NS12placeholders2_2E,(_ZN34_INTERNAL_4d484be3_4_k_cu_ede27bda4cuda3std3__45__cpo3endE - _ZN34_INTERNAL_4d484be3_4_k_cu_ede27bda6thrust24THRUST_300001_SM_1000_NS12placeholders2_2E)
_ZN34_INTERNAL_4d484be3_4_k_cu_ede27bda6thrust24THRUST_300001_SM_1000_NS12placeholders2_2E:
	.zero		1
	.type		_ZN34_INTERNAL_4d484be3_4_k_cu_ede27bda4cuda3std3__45__cpo3endE,@object
	.size		_ZN34_INTERNAL_4d484be3_4_k_cu_ede27bda4cuda3std3__45__cpo3endE,(_ZN34_INTERNAL_4d484be3_4_k_cu_ede27bda4cuda3std6ranges3__45__cpo3endE - _ZN34_INTERNAL_4d484be3_4_k_cu_ede27bda4cuda3std3__45__cpo3endE)
_ZN34_INTERNAL_4d484be3_4_k_cu_ede27bda4cuda3std3__45__cpo3endE:
	.zero		1
	.type		_ZN34_INTERNAL_4d484be3_4_k_cu_ede27bda4cuda3std6ranges3__45__cpo3endE,@object
	.size		_ZN34_INTERNAL_4d484be3_4_k_cu_ede27bda4cuda3std6ranges3__45__cpo3endE,(_ZN34_INTERNAL_4d484be3_4_k_cu_ede27bda6thrust24THRUST_300001_SM_1000_NS12placeholders2_6E - _ZN34_INTERNAL_4d484be3_4_k_cu_ede27bda4cuda3std6ranges3__45__cpo3endE)
_ZN34_INTERNAL_4d484be3_4_k_cu_ede27bda4cuda3std6ranges3__45__cpo3endE:
	.zero		1
	.type		_ZN34_INTERNAL_4d484be3_4_k_cu_ede27bda6thrust24THRUST_300001_SM_1000_NS12placeholders2_6E,@object
	.size		_ZN34_INTERNAL_4d484be3_4_k_cu_ede27bda6thrust24THRUST_300001_SM_1000_NS12placeholders2_6E,(_ZN34_INTERNAL_4d484be3_4_k_cu_ede27bda4cuda3std3__45__cpo4rendE - _ZN34_INTERNAL_4d484be3_4_k_cu_ede27bda6thrust24THRUST_300001_SM_1000_NS12placeholders2_6E)
_ZN34_INTERNAL_4d484be3_4_k_cu_ede27bda6thrust24THRUST_300001_SM_1000_NS12placeholders2_6E:
	.zero		1
	.type		_ZN34_INTERNAL_4d484be3_4_k_cu_ede27bda4cuda3std3__45__cpo4rendE,@object
	.size		_ZN34_INTERNAL_4d484be3_4_k_cu_ede27bda4cuda3std3__45__cpo4rendE,(_ZN34_INTERNAL_4d484be3_4_k_cu_ede27bda4cuda3std6ranges3__45__cpo9iter_swapE - _ZN34_INTERNAL_4d484be3_4_k_cu_ede27bda4cuda3std3__45__cpo4rendE)
_ZN34_INTERNAL_4d484be3_4_k_cu_ede27bda4cuda3std3__45__cpo4rendE:
	.zero		1
	.type		_ZN34_INTERNAL_4d484be3_4_k_cu_ede27bda4cuda3std6ranges3__45__cpo9iter_swapE,@object
	.size		_ZN34_INTERNAL_4d484be3_4_k_cu_ede27bda4cuda3std6ranges3__45__cpo9iter_swapE,(_ZN34_INTERNAL_4d484be3_4_k_cu_ede27bda4cuda3std3__48unexpectE - _ZN34_INTERNAL_4d484be3_4_k_cu_ede27bda4cuda3std6ranges3__45__cpo9iter_swapE)
_ZN34_INTERNAL_4d484be3_4_k_cu_ede27bda4cuda3std6ranges3__45__cpo9iter_swapE:
	.zero		1
	.type		_ZN34_INTERNAL_4d484be3_4_k_cu_ede27bda4cuda3std3__48unexpectE,@object
	.size		_ZN34_INTERNAL_4d484be3_4_k_cu_ede27bda4cuda3std3__48unexpectE,(_ZN34_INTERNAL_4d484be3_4_k_cu_ede27bda6thrust24THRUST_300001_SM_1000_NS8cuda_cub3parE - _ZN34_INTERNAL_4d484be3_4_k_cu_ede27bda4cuda3std3__48unexpectE)
_ZN34_INTERNAL_4d484be3_4_k_cu_ede27bda4cuda3std3__48unexpectE:
	.zero		1
	.type		_ZN34_INTERNAL_4d484be3_4_k_cu_ede27bda6thrust24THRUST_300001_SM_1000_NS8cuda_cub3parE,@object
	.size		_ZN34_INTERNAL_4d484be3_4_k_cu_ede27bda6thrust24THRUST_300001_SM_1000_NS8cuda_cub3parE,(_ZN34_INTERNAL_4d484be3_4_k_cu_ede27bda6thrust24THRUST_300001_SM_1000_NS12placeholders2_4E - _ZN34_INTERNAL_4d484be3_4_k_cu_ede27bda6thrust24THRUST_300001_SM_1000_NS8cuda_cub3parE)
_ZN34_INTERNAL_4d484be3_4_k_cu_ede27bda6thrust24THRUST_300001_SM_1000_NS8cuda_cub3parE:
	.zero		1
	.type		_ZN34_INTERNAL_4d484be3_4_k_cu_ede27bda6thrust24THRUST_300001_SM_1000_NS12placeholders2_4E,@object
	.size		_ZN34_INTERNAL_4d484be3_4_k_cu_ede27bda6thrust24THRUST_300001_SM_1000_NS12placeholders2_4E,(_ZN34_INTERNAL_4d484be3_4_k_cu_ede27bda4cuda3std3__45__cpo4cendE - _ZN34_INTERNAL_4d484be3_4_k_cu_ede27bda6thrust24THRUST_300001_SM_1000_NS12placeholders2_4E)
_ZN34_INTERNAL_4d484be3_4_k_cu_ede27bda6thrust24THRUST_300001_SM_1000_NS12placeholders2_4E:
	.zero		1
	.type		_ZN34_INTERNAL_4d484be3_4_k_cu_ede27bda4cuda3std3__45__cpo4cendE,@object
	.size		_ZN34_INTERNAL_4d484be3_4_k_cu_ede27bda4cuda3std3__45__cpo4cendE,(_ZN34_INTERNAL_4d484be3_4_k_cu_ede27bda4cuda3std6ranges3__45__cpo4cendE - _ZN34_INTERNAL_4d484be3_4_k_cu_ede27bda4cuda3std3__45__cpo4cendE)
_ZN34_INTERNAL_4d484be3_4_k_cu_ede27bda4cuda3std3__45__cpo4cendE:
	.zero		1
	.type		_ZN34_INTERNAL_4d484be3_4_k_cu_ede27bda4cuda3std6ranges3__45__cpo4cendE,@object
	.size		_ZN34_INTERNAL_4d484be3_4_k_cu_ede27bda4cuda3std6ranges3__45__cpo4cendE,(_ZN34_INTERNAL_4d484be3_4_k_cu_ede27bda4cuda3std3__420unreachable_sentinelE - _ZN34_INTERNAL_4d484be3_4_k_cu_ede27bda4cuda3std6ranges3__45__cpo4cendE)
_ZN34_INTERNAL_4d484be3_4_k_cu_ede27bda4cuda3std6ranges3__45__cpo4cendE:
	.zero		1
	.type		_ZN34_INTERNAL_4d484be3_4_k_cu_ede27bda4cuda3std3__420unreachable_sentinelE,@object
	.size		_ZN34_INTERNAL_4d484be3_4_k_cu_ede27bda4cuda3std3__420unreachable_sentinelE,(_ZN34_INTERNAL_4d484be3_4_k_cu_ede27bda4cuda3std6ranges3__45__cpo5ssizeE - _ZN34_INTERNAL_4d484be3_4_k_cu_ede27bda4cuda3std3__420unreachable_sentinelE)
_ZN34_INTERNAL_4d484be3_4_k_cu_ede27bda4cuda3std3__420unreachable_sentinelE:
	.zero		1
	.type		_ZN34_INTERNAL_4d484be3_4_k_cu_ede27bda4cuda3std6ranges3__45__cpo5ssizeE,@object
	.size		_ZN34_INTERNAL_4d484be3_4_k_cu_ede27bda4cuda3std6ranges3__45__cpo5ssizeE,(_ZN34_INTERNAL_4d484be3_4_k_cu_ede27bda6thrust24THRUST_300001_SM_1000_NS12placeholders2_8E - _ZN34_INTERNAL_4d484be3_4_k_cu_ede27bda4cuda3std6ranges3__45__cpo5ssizeE)
_ZN34_INTERNAL_4d484be3_4_k_cu_ede27bda4cuda3std6ranges3__45__cpo5ssizeE:
	.zero		1
	.type		_ZN34_INTERNAL_4d484be3_4_k_cu_ede27bda6thrust24THRUST_300001_SM_1000_NS12placeholders2_8E,@object
	.size		_ZN34_INTERNAL_4d484be3_4_k_cu_ede27bda6thrust24THRUST_300001_SM_1000_NS12placeholders2_8E,(_ZN34_INTERNAL_4d484be3_4_k_cu_ede27bda4cuda3std3__45__cpo5crendE - _ZN34_INTERNAL_4d484be3_4_k_cu_ede27bda6thrust24THRUST_300001_SM_1000_NS12placeholders2_8E)
_ZN34_INTERNAL_4d484be3_4_k_cu_ede27bda6thrust24THRUST_300001_SM_1000_NS12placeholders2_8E:
	.zero		1
	.type		_ZN34_INTERNAL_4d484be3_4_k_cu_ede27bda4cuda3std3__45__cpo5crendE,@object
	.size		_ZN34_INTERNAL_4d484be3_4_k_cu_ede27bda4cuda3std3__45__cpo5crendE,(_ZN34_INTERNAL_4d484be3_4_k_cu_ede27bda4cuda3std6ranges3__45__cpo4prevE - _ZN34_INTERNAL_4d484be3_4_k_cu_ede27bda4cuda3std3__45__cpo5crendE)
_ZN34_INTERNAL_4d484be3_4_k_cu_ede27bda4cuda3std3__45__cpo5crendE:
	.zero		1
	.type		_ZN34_INTERNAL_4d484be3_4_k_cu_ede27bda4cuda3std6ranges3__45__cpo4prevE,@object
	.size		_ZN34_INTERNAL_4d484be3_4_k_cu_ede27bda4cuda3std6ranges3__45__cpo4prevE,(_ZN34_INTERNAL_4d484be3_4_k_cu_ede27bda4cuda3std6ranges3__45__cpo9iter_moveE - _ZN34_INTERNAL_4d484be3_4_k_cu_ede27bda4cuda3std6ranges3__45__cpo4prevE)
_ZN34_INTERNAL_4d484be3_4_k_cu_ede27bda4cuda3std6ranges3__45__cpo4prevE:
	.zero		1
	.type		_ZN34_INTERNAL_4d484be3_4_k_cu_ede27bda4cuda3std6ranges3__45__cpo9iter_moveE,@object
	.size		_ZN34_INTERNAL_4d484be3_4_k_cu_ede27bda4cuda3std6ranges3__45__cpo9iter_moveE,(_ZN34_INTERNAL_4d484be3_4_k_cu_ede27bda6thrust24THRUST_300001_SM_1000_NS6system6detail10sequential3seqE - _ZN34_INTERNAL_4d484be3_4_k_cu_ede27bda4cuda3std6ranges3__45__cpo9iter_moveE)
_ZN34_INTERNAL_4d484be3_4_k_cu_ede27bda4cuda3std6ranges3__45__cpo9iter_moveE:
	.zero		1
	.type		_ZN34_INTERNAL_4d484be3_4_k_cu_ede27bda6thrust24THRUST_300001_SM_1000_NS6system6detail10sequential3seqE,@object
	.size		_ZN34_INTERNAL_4d484be3_4_k_cu_ede27bda6thrust24THRUST_300001_SM_1000_NS6system6detail10sequential3seqE,(.L_40 - _ZN34_INTERNAL_4d484be3_4_k_cu_ede27bda6thrust24THRUST_300001_SM_1000_NS6system6detail10sequential3seqE)
_ZN34_INTERNAL_4d484be3_4_k_cu_ede27bda6thrust24THRUST_300001_SM_1000_NS6system6detail10sequential3seqE:
	.zero		1
.L_40:


//--------------------- .nv.constant0._ZN3cub18CUB_300001_SM_10006detail11EmptyKernelIvEEvv --------------------------
	.section	.nv.constant0._ZN3cub18CUB_300001_SM_10006detail11EmptyKernelIvEEvv,"a",@progbits
	.sectionflags	@""
	.align	4
.nv.constant0._ZN3cub18CUB_300001_SM_10006detail11EmptyKernelIvEEvv:
	.zero		896


//--------------------- .nv.constant0._Z15cudarandomwalk2P7Polymer --------------------------
	.section	.nv.constant0._Z15cudarandomwalk2P7Polymer,"a",@progbits
	.sectionflags	@""
	.align	4
.nv.constant0._Z15cudarandomwalk2P7Polymer:
	.zero		904


//--------------------- .nv.constant0._Z14cudarandomwalkP7Polymer --------------------------
	.section	.nv.constant0._Z14cudarandomwalkP7Polymer,"a",@progbits
	.sectionflags	@""
	.align	4
.nv.constant0._Z14cudarandomwalkP7Polymer:
	.zero		904


//--------------------- SYMBOLS --------------------------

	.type		.nv.reservedSmem.offset0,@object
	.size		.nv.reservedSmem.offset0,0x4
